//
// Generated by NVIDIA NVVM Compiler
//
// Compiler Build ID: CL-36424714
// Cuda compilation tools, release 13.0, V13.0.88
// Based on NVVM 20.0.0
//

.version 9.0
.target sm_100
.address_size 64

.extern .shared .align 16 .b8 shared[];

.entry _Z12sumOfSquaresPiS_(
	.param .u64 .ptr .align 1 _Z12sumOfSquaresPiS__param_0,
	.param .u64 .ptr .align 1 _Z12sumOfSquaresPiS__param_1
)
{
	.reg .pred 	%p<2>;
	.reg .b32 	%r<71>;
	.reg .b64 	%rd<9>;

	ld.param.u64 	%rd5, [_Z12sumOfSquaresPiS__param_0];
	ld.param.u64 	%rd4, [_Z12sumOfSquaresPiS__param_1];
	cvta.to.global.u64 	%rd6, %rd5;
	add.s64 	%rd8, %rd6, 64;
	mov.b32 	%r69, 0;
	mov.u32 	%r70, %r69;
$L__BB0_1:
	ld.global.u32 	%r6, [%rd8+-64];
	mad.lo.s32 	%r7, %r6, %r6, %r70;
	ld.global.u32 	%r8, [%rd8+-60];
	mad.lo.s32 	%r9, %r8, %r8, %r7;
	ld.global.u32 	%r10, [%rd8+-56];
	mad.lo.s32 	%r11, %r10, %r10, %r9;
	ld.global.u32 	%r12, [%rd8+-52];
	mad.lo.s32 	%r13, %r12, %r12, %r11;
	ld.global.u32 	%r14, [%rd8+-48];
	mad.lo.s32 	%r15, %r14, %r14, %r13;
	ld.global.u32 	%r16, [%rd8+-44];
	mad.lo.s32 	%r17, %r16, %r16, %r15;
	ld.global.u32 	%r18, [%rd8+-40];
	mad.lo.s32 	%r19, %r18, %r18, %r17;
	ld.global.u32 	%r20, [%rd8+-36];
	mad.lo.s32 	%r21, %r20, %r20, %r19;
	ld.global.u32 	%r22, [%rd8+-32];
	mad.lo.s32 	%r23, %r22, %r22, %r21;
	ld.global.u32 	%r24, [%rd8+-28];
	mad.lo.s32 	%r25, %r24, %r24, %r23;
	ld.global.u32 	%r26, [%rd8+-24];
	mad.lo.s32 	%r27, %r26, %r26, %r25;
	ld.global.u32 	%r28, [%rd8+-20];
	mad.lo.s32 	%r29, %r28, %r28, %r27;
	ld.global.u32 	%r30, [%rd8+-16];
	mad.lo.s32 	%r31, %r30, %r30, %r29;
	ld.global.u32 	%r32, [%rd8+-12];
	mad.lo.s32 	%r33, %r32, %r32, %r31;
	ld.global.u32 	%r34, [%rd8+-8];
	mad.lo.s32 	%r35, %r34, %r34, %r33;
	ld.global.u32 	%r36, [%rd8+-4];
	mad.lo.s32 	%r37, %r36, %r36, %r35;
	ld.global.u32 	%r38, [%rd8];
	mad.lo.s32 	%r39, %r38, %r38, %r37;
	ld.global.u32 	%r40, [%rd8+4];
	mad.lo.s32 	%r41, %r40, %r40, %r39;
	ld.global.u32 	%r42, [%rd8+8];
	mad.lo.s32 	%r43, %r42, %r42, %r41;
	ld.global.u32 	%r44, [%rd8+12];
	mad.lo.s32 	%r45, %r44, %r44, %r43;
	ld.global.u32 	%r46, [%rd8+16];
	mad.lo.s32 	%r47, %r46, %r46, %r45;
	ld.global.u32 	%r48, [%rd8+20];
	mad.lo.s32 	%r49, %r48, %r48, %r47;
	ld.global.u32 	%r50, [%rd8+24];
	mad.lo.s32 	%r51, %r50, %r50, %r49;
	ld.global.u32 	%r52, [%rd8+28];
	mad.lo.s32 	%r53, %r52, %r52, %r51;
	ld.global.u32 	%r54, [%rd8+32];
	mad.lo.s32 	%r55, %r54, %r54, %r53;
	ld.global.u32 	%r56, [%rd8+36];
	mad.lo.s32 	%r57, %r56, %r56, %r55;
	ld.global.u32 	%r58, [%rd8+40];
	mad.lo.s32 	%r59, %r58, %r58, %r57;
	ld.global.u32 	%r60, [%rd8+44];
	mad.lo.s32 	%r61, %r60, %r60, %r59;
	ld.global.u32 	%r62, [%rd8+48];
	mad.lo.s32 	%r63, %r62, %r62, %r61;
	ld.global.u32 	%r64, [%rd8+52];
	mad.lo.s32 	%r65, %r64, %r64, %r63;
	ld.global.u32 	%r66, [%rd8+56];
	mad.lo.s32 	%r67, %r66, %r66, %r65;
	ld.global.u32 	%r68, [%rd8+60];
	mad.lo.s32 	%r70, %r68, %r68, %r67;
	add.s32 	%r69, %r69, 32;
	add.s64 	%rd8, %rd8, 128;
	setp.ne.s32 	%p1, %r69, 200000000;
	@%p1 bra 	$L__BB0_1;
	cvta.to.global.u64 	%rd7, %rd4;
	st.global.u32 	[%rd7], %r70;
	ret;

}
.entry _Z13sumOfSquares1PiS_(
	.param .u64 .ptr .align 1 _Z13sumOfSquares1PiS__param_0,
	.param .u64 .ptr .align 1 _Z13sumOfSquares1PiS__param_1
)
{
	.reg .pred 	%p<9>;
	.reg .b32 	%r<114>;
	.reg .b64 	%rd<22>;

	ld.param.u64 	%rd9, [_Z13sumOfSquares1PiS__param_0];
	ld.param.u64 	%rd8, [_Z13sumOfSquares1PiS__param_1];
	cvta.to.global.u64 	%rd1, %rd9;
	mov.u32 	%r1, %tid.x;
	mov.u32 	%r35, %ntid.x;
	div.u32 	%r36, 200000000, %r35;
	mul.lo.s32 	%r103, %r36, %r1;
	add.s32 	%r37, %r103, %r36;
	add.s32 	%r38, %r103, 1;
	max.u32 	%r39, %r37, %r38;
	sub.s32 	%r3, %r39, %r103;
	and.b32  	%r4, %r3, 15;
	sub.s32 	%r40, %r103, %r39;
	setp.gt.u32 	%p1, %r40, -16;
	mov.b32 	%r113, 0;
	@%p1 bra 	$L__BB1_3;
	and.b32  	%r42, %r3, -16;
	neg.s32 	%r99, %r42;
	mul.wide.u32 	%rd10, %r103, 4;
	add.s64 	%rd11, %rd10, %rd1;
	add.s64 	%rd20, %rd11, 32;
	mov.b32 	%r113, 0;
$L__BB1_2:
	.pragma "nounroll";
	ld.global.u32 	%r43, [%rd20+-32];
	mad.lo.s32 	%r44, %r43, %r43, %r113;
	ld.global.u32 	%r45, [%rd20+-28];
	mad.lo.s32 	%r46, %r45, %r45, %r44;
	ld.global.u32 	%r47, [%rd20+-24];
	mad.lo.s32 	%r48, %r47, %r47, %r46;
	ld.global.u32 	%r49, [%rd20+-20];
	mad.lo.s32 	%r50, %r49, %r49, %r48;
	ld.global.u32 	%r51, [%rd20+-16];
	mad.lo.s32 	%r52, %r51, %r51, %r50;
	ld.global.u32 	%r53, [%rd20+-12];
	mad.lo.s32 	%r54, %r53, %r53, %r52;
	ld.global.u32 	%r55, [%rd20+-8];
	mad.lo.s32 	%r56, %r55, %r55, %r54;
	ld.global.u32 	%r57, [%rd20+-4];
	mad.lo.s32 	%r58, %r57, %r57, %r56;
	ld.global.u32 	%r59, [%rd20];
	mad.lo.s32 	%r60, %r59, %r59, %r58;
	ld.global.u32 	%r61, [%rd20+4];
	mad.lo.s32 	%r62, %r61, %r61, %r60;
	ld.global.u32 	%r63, [%rd20+8];
	mad.lo.s32 	%r64, %r63, %r63, %r62;
	ld.global.u32 	%r65, [%rd20+12];
	mad.lo.s32 	%r66, %r65, %r65, %r64;
	ld.global.u32 	%r67, [%rd20+16];
	mad.lo.s32 	%r68, %r67, %r67, %r66;
	ld.global.u32 	%r69, [%rd20+20];
	mad.lo.s32 	%r70, %r69, %r69, %r68;
	ld.global.u32 	%r71, [%rd20+24];
	mad.lo.s32 	%r72, %r71, %r71, %r70;
	ld.global.u32 	%r73, [%rd20+28];
	mad.lo.s32 	%r113, %r73, %r73, %r72;
	add.s32 	%r103, %r103, 16;
	add.s32 	%r99, %r99, 16;
	add.s64 	%rd20, %rd20, 64;
	setp.ne.s32 	%p2, %r99, 0;
	@%p2 bra 	$L__BB1_2;
$L__BB1_3:
	setp.eq.s32 	%p3, %r4, 0;
	@%p3 bra 	$L__BB1_12;
	and.b32  	%r15, %r3, 7;
	setp.lt.u32 	%p4, %r4, 8;
	@%p4 bra 	$L__BB1_6;
	mul.wide.u32 	%rd12, %r103, 4;
	add.s64 	%rd13, %rd1, %rd12;
	ld.global.u32 	%r75, [%rd13];
	mad.lo.s32 	%r76, %r75, %r75, %r113;
	ld.global.u32 	%r77, [%rd13+4];
	mad.lo.s32 	%r78, %r77, %r77, %r76;
	ld.global.u32 	%r79, [%rd13+8];
	mad.lo.s32 	%r80, %r79, %r79, %r78;
	ld.global.u32 	%r81, [%rd13+12];
	mad.lo.s32 	%r82, %r81, %r81, %r80;
	ld.global.u32 	%r83, [%rd13+16];
	mad.lo.s32 	%r84, %r83, %r83, %r82;
	ld.global.u32 	%r85, [%rd13+20];
	mad.lo.s32 	%r86, %r85, %r85, %r84;
	ld.global.u32 	%r87, [%rd13+24];
	mad.lo.s32 	%r88, %r87, %r87, %r86;
	ld.global.u32 	%r89, [%rd13+28];
	mad.lo.s32 	%r113, %r89, %r89, %r88;
	add.s32 	%r103, %r103, 8;
$L__BB1_6:
	setp.eq.s32 	%p5, %r15, 0;
	@%p5 bra 	$L__BB1_12;
	and.b32  	%r21, %r3, 3;
	setp.lt.u32 	%p6, %r15, 4;
	@%p6 bra 	$L__BB1_9;
	mul.wide.u32 	%rd14, %r103, 4;
	add.s64 	%rd15, %rd1, %rd14;
	ld.global.u32 	%r91, [%rd15];
	mad.lo.s32 	%r92, %r91, %r91, %r113;
	ld.global.u32 	%r93, [%rd15+4];
	mad.lo.s32 	%r94, %r93, %r93, %r92;
	ld.global.u32 	%r95, [%rd15+8];
	mad.lo.s32 	%r96, %r95, %r95, %r94;
	ld.global.u32 	%r97, [%rd15+12];
	mad.lo.s32 	%r113, %r97, %r97, %r96;
	add.s32 	%r103, %r103, 4;
$L__BB1_9:
	setp.eq.s32 	%p7, %r21, 0;
	@%p7 bra 	$L__BB1_12;
	mul.wide.u32 	%rd16, %r103, 4;
	add.s64 	%rd21, %rd1, %rd16;
	neg.s32 	%r111, %r21;
$L__BB1_11:
	.pragma "nounroll";
	ld.global.u32 	%r98, [%rd21];
	mad.lo.s32 	%r113, %r98, %r98, %r113;
	add.s64 	%rd21, %rd21, 4;
	add.s32 	%r111, %r111, 1;
	setp.ne.s32 	%p8, %r111, 0;
	@%p8 bra 	$L__BB1_11;
$L__BB1_12:
	cvta.to.global.u64 	%rd17, %rd8;
	mul.wide.u32 	%rd18, %r1, 4;
	add.s64 	%rd19, %rd17, %rd18;
	st.global.u32 	[%rd19], %r113;
	ret;

}
.entry _Z13sumOfSquares2PiS_(
	.param .u64 .ptr .align 1 _Z13sumOfSquares2PiS__param_0,
	.param .u64 .ptr .align 1 _Z13sumOfSquares2PiS__param_1
)
{
	.reg .pred 	%p<4>;
	.reg .b32 	%r<53>;
	.reg .b64 	%rd<21>;

	ld.param.u64 	%rd7, [_Z13sumOfSquares2PiS__param_0];
	ld.param.u64 	%rd6, [_Z13sumOfSquares2PiS__param_1];
	cvta.to.global.u64 	%rd1, %rd7;
	mov.u32 	%r1, %tid.x;
	mov.u32 	%r2, %ntid.x;
	add.s32 	%r45, %r1, %r2;
	sub.s32 	%r28, 199999999, %r45;
	div.u32 	%r29, %r28, %r2;
	add.s32 	%r30, %r29, 2;
	and.b32  	%r4, %r30, 3;
	shl.b32 	%r5, %r2, 2;
	shl.b32 	%r31, %r2, 1;
	add.s32 	%r47, %r1, %r31;
	mad.lo.s32 	%r46, %r2, 3, %r1;
	and.b32  	%r32, %r30, -4;
	neg.s32 	%r44, %r32;
	mov.b32 	%r52, 0;
	mov.u32 	%r48, %r1;
$L__BB2_1:
	mul.wide.u32 	%rd8, %r48, 4;
	add.s64 	%rd9, %rd1, %rd8;
	ld.global.u32 	%r33, [%rd9];
	mad.lo.s32 	%r34, %r33, %r33, %r52;
	add.s32 	%r35, %r48, %r2;
	mul.wide.u32 	%rd10, %r45, 4;
	add.s64 	%rd11, %rd1, %rd10;
	ld.global.u32 	%r36, [%rd11];
	mad.lo.s32 	%r37, %r36, %r36, %r34;
	add.s32 	%r38, %r35, %r2;
	mul.wide.u32 	%rd12, %r47, 4;
	add.s64 	%rd13, %rd1, %rd12;
	ld.global.u32 	%r39, [%rd13];
	mad.lo.s32 	%r40, %r39, %r39, %r37;
	add.s32 	%r41, %r38, %r2;
	mul.wide.u32 	%rd14, %r46, 4;
	add.s64 	%rd15, %rd1, %rd14;
	ld.global.u32 	%r42, [%rd15];
	mad.lo.s32 	%r52, %r42, %r42, %r40;
	add.s32 	%r48, %r41, %r2;
	add.s32 	%r47, %r47, %r5;
	add.s32 	%r46, %r46, %r5;
	add.s32 	%r45, %r45, %r5;
	add.s32 	%r44, %r44, 4;
	setp.ne.s32 	%p1, %r44, 0;
	@%p1 bra 	$L__BB2_1;
	setp.eq.s32 	%p2, %r4, 0;
	@%p2 bra 	$L__BB2_5;
	mul.wide.u32 	%rd16, %r48, 4;
	add.s64 	%rd20, %rd1, %rd16;
	mul.wide.u32 	%rd3, %r2, 4;
	neg.s32 	%r50, %r4;
$L__BB2_4:
	.pragma "nounroll";
	ld.global.u32 	%r43, [%rd20];
	mad.lo.s32 	%r52, %r43, %r43, %r52;
	add.s64 	%rd20, %rd20, %rd3;
	add.s32 	%r50, %r50, 1;
	setp.ne.s32 	%p3, %r50, 0;
	@%p3 bra 	$L__BB2_4;
$L__BB2_5:
	cvta.to.global.u64 	%rd17, %rd6;
	mul.wide.u32 	%rd18, %r1, 4;
	add.s64 	%rd19, %rd17, %rd18;
	st.global.u32 	[%rd19], %r52;
	ret;

}
.entry _Z13sumOfSquares3PiS_(
	.param .u64 .ptr .align 1 _Z13sumOfSquares3PiS__param_0,
	.param .u64 .ptr .align 1 _Z13sumOfSquares3PiS__param_1
)
{
	.reg .pred 	%p<14>;
	.reg .b32 	%r<148>;
	.reg .b64 	%rd<9>;

	ld.param.u64 	%rd2, [_Z13sumOfSquares3PiS__param_0];
	ld.param.u64 	%rd3, [_Z13sumOfSquares3PiS__param_1];
	mov.u32 	%r1, %tid.x;
	mov.u32 	%r2, %ctaid.x;
	mov.u32 	%r3, %ntid.x;
	mad.lo.s32 	%r127, %r2, %r3, %r1;
	setp.gt.s32 	%p1, %r127, 199999999;
	mov.b32 	%r129, 0;
	@%p1 bra 	$L__BB3_3;
	mov.u32 	%r51, %nctaid.x;
	mul.lo.s32 	%r5, %r3, %r51;
	cvta.to.global.u64 	%rd1, %rd2;
	mov.b32 	%r129, 0;
$L__BB3_2:
	mul.wide.s32 	%rd4, %r127, 4;
	add.s64 	%rd5, %rd1, %rd4;
	ld.global.u32 	%r52, [%rd5];
	mad.lo.s32 	%r129, %r52, %r52, %r129;
	add.s32 	%r127, %r127, %r5;
	setp.lt.s32 	%p2, %r127, 200000000;
	@%p2 bra 	$L__BB3_2;
$L__BB3_3:
	shl.b32 	%r53, %r1, 2;
	mov.u32 	%r54, shared;
	add.s32 	%r55, %r54, %r53;
	st.shared.u32 	[%r55], %r129;
	bar.sync 	0;
	setp.ne.s32 	%p3, %r1, 0;
	setp.lt.u32 	%p4, %r3, 2;
	ld.shared.u32 	%r146, [shared];
	or.pred  	%p5, %p3, %p4;
	@%p5 bra 	$L__BB3_18;
	add.s32 	%r12, %r3, -1;
	add.s32 	%r58, %r3, -2;
	and.b32  	%r13, %r12, 15;
	setp.lt.u32 	%p6, %r58, 15;
	mov.b32 	%r139, 1;
	@%p6 bra 	$L__BB3_8;
	add.s32 	%r130, %r54, 32;
	and.b32  	%r62, %r12, -16;
	neg.s32 	%r132, %r62;
	mov.b32 	%r131, 0;
$L__BB3_6:
	.pragma "nounroll";
	ld.shared.u32 	%r63, [%r130+-28];
	add.s32 	%r64, %r146, %r63;
	ld.shared.v2.u32 	{%r65, %r66}, [%r130+-24];
	add.s32 	%r67, %r64, %r65;
	add.s32 	%r68, %r67, %r66;
	ld.shared.v4.u32 	{%r69, %r70, %r71, %r72}, [%r130+-16];
	add.s32 	%r73, %r68, %r69;
	add.s32 	%r74, %r73, %r70;
	add.s32 	%r75, %r74, %r71;
	add.s32 	%r76, %r75, %r72;
	ld.shared.v4.u32 	{%r77, %r78, %r79, %r80}, [%r130];
	add.s32 	%r81, %r76, %r77;
	add.s32 	%r82, %r81, %r78;
	add.s32 	%r83, %r82, %r79;
	add.s32 	%r84, %r83, %r80;
	ld.shared.v4.u32 	{%r85, %r86, %r87, %r88}, [%r130+16];
	add.s32 	%r89, %r84, %r85;
	add.s32 	%r90, %r89, %r86;
	add.s32 	%r91, %r90, %r87;
	add.s32 	%r92, %r91, %r88;
	ld.shared.u32 	%r93, [%r130+32];
	add.s32 	%r146, %r92, %r93;
	add.s32 	%r132, %r132, 16;
	add.s32 	%r131, %r131, 16;
	add.s32 	%r130, %r130, 64;
	setp.ne.s32 	%p7, %r132, 0;
	@%p7 bra 	$L__BB3_6;
	add.s32 	%r139, %r131, 1;
$L__BB3_8:
	setp.eq.s32 	%p8, %r13, 0;
	@%p8 bra 	$L__BB3_17;
	and.b32  	%r27, %r12, 7;
	setp.lt.u32 	%p9, %r13, 8;
	@%p9 bra 	$L__BB3_11;
	shl.b32 	%r95, %r139, 2;
	add.s32 	%r97, %r54, %r95;
	ld.shared.u32 	%r98, [%r97];
	add.s32 	%r99, %r146, %r98;
	ld.shared.u32 	%r100, [%r97+4];
	add.s32 	%r101, %r99, %r100;
	ld.shared.u32 	%r102, [%r97+8];
	add.s32 	%r103, %r101, %r102;
	ld.shared.u32 	%r104, [%r97+12];
	add.s32 	%r105, %r103, %r104;
	ld.shared.u32 	%r106, [%r97+16];
	add.s32 	%r107, %r105, %r106;
	ld.shared.u32 	%r108, [%r97+20];
	add.s32 	%r109, %r107, %r108;
	ld.shared.u32 	%r110, [%r97+24];
	add.s32 	%r111, %r109, %r110;
	ld.shared.u32 	%r112, [%r97+28];
	add.s32 	%r146, %r111, %r112;
	add.s32 	%r139, %r139, 8;
$L__BB3_11:
	setp.eq.s32 	%p10, %r27, 0;
	@%p10 bra 	$L__BB3_17;
	and.b32  	%r33, %r12, 3;
	setp.lt.u32 	%p11, %r27, 4;
	@%p11 bra 	$L__BB3_14;
	shl.b32 	%r114, %r139, 2;
	add.s32 	%r116, %r54, %r114;
	ld.shared.u32 	%r117, [%r116];
	add.s32 	%r118, %r146, %r117;
	ld.shared.u32 	%r119, [%r116+4];
	add.s32 	%r120, %r118, %r119;
	ld.shared.u32 	%r121, [%r116+8];
	add.s32 	%r122, %r120, %r121;
	ld.shared.u32 	%r123, [%r116+12];
	add.s32 	%r146, %r122, %r123;
	add.s32 	%r139, %r139, 4;
$L__BB3_14:
	setp.eq.s32 	%p12, %r33, 0;
	@%p12 bra 	$L__BB3_17;
	shl.b32 	%r124, %r139, 2;
	add.s32 	%r144, %r54, %r124;
	neg.s32 	%r143, %r33;
$L__BB3_16:
	.pragma "nounroll";
	ld.shared.u32 	%r126, [%r144];
	add.s32 	%r146, %r146, %r126;
	add.s32 	%r144, %r144, 4;
	add.s32 	%r143, %r143, 1;
	setp.ne.s32 	%p13, %r143, 0;
	@%p13 bra 	$L__BB3_16;
$L__BB3_17:
	st.shared.u32 	[shared], %r146;
$L__BB3_18:
	cvta.to.global.u64 	%rd6, %rd3;
	mul.wide.u32 	%rd7, %r2, 4;
	add.s64 	%rd8, %rd6, %rd7;
	st.global.u32 	[%rd8], %r146;
	ret;

}


// ===== COMPILED SASS (sm_100) =====

	.target	sm_100

	.elftype	@"ET_EXEC"


//--------------------- .note.nv.tkinfo           --------------------------
	.section	.note.nv.tkinfo,"",@"SHT_NOTE"
	.sectionflags	@"SHF_NOTE_NV_TKINFO"
	.tkinfo
        /*0018*/ 	.word	0x00000002
        /*0030*/ 	.string	""
        /*0030*/ 	.string	"ptxas"
        /*0030*/ 	.string	"Cuda compilation tools, release 13.0, V13.0.88"
        /*0030*/ 	.string	"Build cuda_13.0.r13.0/compiler.36424714_0"
        /*0030*/ 	.string	"-arch sm_100 -m 64 "



//--------------------- .note.nv.cuinfo           --------------------------
	.section	.note.nv.cuinfo,"",@"SHT_NOTE"
	.sectionflags	@"SHF_NOTE_NV_CUINFO"
        /*0018*/ 	.short	0x0002
        /*001a*/ 	.short	0x0064
        /*001c*/ 	.short	0x0082
	.zero		2


//--------------------- .nv.info                  --------------------------
	.section	.nv.info,"",@"SHT_CUDA_INFO"
	.align	4


	//----- nvinfo : EIATTR_REGCOUNT
	.align		4
        /*0000*/ 	.byte	0x04, 0x2f
        /*0002*/ 	.short	(.L_1 - .L_0)
	.align		4
.L_0:
        /*0004*/ 	.word	index@(_Z12sumOfSquaresPiS_)
        /*0008*/ 	.word	0x0000001e


	//----- nvinfo : EIATTR_FRAME_SIZE
	.align		4
.L_1:
        /*000c*/ 	.byte	0x04, 0x11
        /*000e*/ 	.short	(.L_3 - .L_2)
	.align		4
.L_2:
        /*0010*/ 	.word	index@(_Z12sumOfSquaresPiS_)
        /*0014*/ 	.word	0x00000000


	//----- nvinfo : EIATTR_REGCOUNT
	.align		4
.L_3:
        /*0018*/ 	.byte	0x04, 0x2f
        /*001a*/ 	.short	(.L_5 - .L_4)
	.align		4
.L_4:
        /*001c*/ 	.word	index@(_Z13sumOfSquares1PiS_)
        /*0020*/ 	.word	0x00000020


	//----- nvinfo : EIATTR_FRAME_SIZE
	.align		4
.L_5:
        /*0024*/ 	.byte	0x04, 0x11
        /*0026*/ 	.short	(.L_7 - .L_6)
	.align		4
.L_6:
        /*0028*/ 	.word	index@(_Z13sumOfSquares1PiS_)
        /*002c*/ 	.word	0x00000000


	//----- nvinfo : EIATTR_REGCOUNT
	.align		4
.L_7:
        /*0030*/ 	.byte	0x04, 0x2f
        /*0032*/ 	.short	(.L_9 - .L_8)
	.align		4
.L_8:
        /*0034*/ 	.word	index@(_Z13sumOfSquares2PiS_)
        /*0038*/ 	.word	0x00000020


	//----- nvinfo : EIATTR_FRAME_SIZE
	.align		4
.L_9:
        /*003c*/ 	.byte	0x04, 0x11
        /*003e*/ 	.short	(.L_11 - .L_10)
	.align		4
.L_10:
        /*0040*/ 	.word	index@(_Z13sumOfSquares2PiS_)
        /*0044*/ 	.word	0x00000000


	//----- nvinfo : EIATTR_REGCOUNT
	.align		4
.L_11:
        /*0048*/ 	.byte	0x04, 0x2f
        /*004a*/ 	.short	(.L_13 - .L_12)
	.align		4
.L_12:
        /*004c*/ 	.word	index@(_Z13sumOfSquares3PiS_)
        /*0050*/ 	.word	0x00000019


	//----- nvinfo : EIATTR_FRAME_SIZE
	.align		4
.L_13:
        /*0054*/ 	.byte	0x04, 0x11
        /*0056*/ 	.short	(.L_15 - .L_14)
	.align		4
.L_14:
        /*0058*/ 	.word	index@(_Z13sumOfSquares3PiS_)
        /*005c*/ 	.word	0x00000000


	//----- nvinfo : EIATTR_MIN_STACK_SIZE
	.align		4
.L_15:
        /*0060*/ 	.byte	0x04, 0x12
        /*0062*/ 	.short	(.L_17 - .L_16)
	.align		4
.L_16:
        /*0064*/ 	.word	index@(_Z13sumOfSquares3PiS_)
        /*0068*/ 	.word	0x00000000


	//----- nvinfo : EIATTR_MIN_STACK_SIZE
	.align		4
.L_17:
        /*006c*/ 	.byte	0x04, 0x12
        /*006e*/ 	.short	(.L_19 - .L_18)
	.align		4
.L_18:
        /*0070*/ 	.word	index@(_Z13sumOfSquares2PiS_)
        /*0074*/ 	.word	0x00000000


	//----- nvinfo : EIATTR_MIN_STACK_SIZE
	.align		4
.L_19:
        /*0078*/ 	.byte	0x04, 0x12
        /*007a*/ 	.short	(.L_21 - .L_20)
	.align		4
.L_20:
        /*007c*/ 	.word	index@(_Z13sumOfSquares1PiS_)
        /*0080*/ 	.word	0x00000000


	//----- nvinfo : EIATTR_MIN_STACK_SIZE
	.align		4
.L_21:
        /*0084*/ 	.byte	0x04, 0x12
        /*0086*/ 	.short	(.L_23 - .L_22)
	.align		4
.L_22:
        /*0088*/ 	.word	index@(_Z12sumOfSquaresPiS_)
        /*008c*/ 	.word	0x00000000
.L_23:


//--------------------- .nv.compat                --------------------------
	.section	.nv.compat,"",@"SHT_CUDA_COMPAT_INFO"
	.align	4
        /*0000*/ 	.byte	0x02, 0x09, 0x00, 0x00, 0x02, 0x02, 0x01, 0x00, 0x02, 0x05, 0x05, 0x00, 0x03, 0x07, 0x01, 0x01
        /*0010*/ 	.byte	0x02, 0x03, 0x00, 0x00, 0x02, 0x06, 0x01, 0x00, 0x04, 0x0b, 0x08, 0x00, 0x09, 0x00, 0x00, 0x00
        /*0020*/ 	.byte	0x00, 0x00, 0x00, 0x00


//--------------------- .nv.info._Z13sumOfSquares3PiS_ --------------------------
	.section	.nv.info._Z13sumOfSquares3PiS_,"",@"SHT_CUDA_INFO"
	.sectionflags	@""
	.align	4


	//----- nvinfo : EIATTR_CUDA_API_VERSION
	.align		4
        /*0000*/ 	.byte	0x04, 0x37
        /*0002*/ 	.short	(.L_25 - .L_24)
.L_24:
        /*0004*/ 	.word	0x00000082


	//----- nvinfo : EIATTR_KPARAM_INFO
	.align		4
.L_25:
        /*0008*/ 	.byte	0x04, 0x17
        /*000a*/ 	.short	(.L_27 - .L_26)
.L_26:
        /*000c*/ 	.word	0x00000000
        /*0010*/ 	.short	0x0001
        /*0012*/ 	.short	0x0008
        /*0014*/ 	.byte	0x00, 0xf5, 0x21, 0x00


	//----- nvinfo : EIATTR_KPARAM_INFO
	.align		4
.L_27:
        /*0018*/ 	.byte	0x04, 0x17
        /*001a*/ 	.short	(.L_29 - .L_28)
.L_28:
        /*001c*/ 	.word	0x00000000
        /*0020*/ 	.short	0x0000
        /*0022*/ 	.short	0x0000
        /*0024*/ 	.byte	0x00, 0xf5, 0x21, 0x00


	//----- nvinfo : EIATTR_SPARSE_MMA_MASK
	.align		4
.L_29:
        /*0028*/ 	.byte	0x03, 0x50
        /*002a*/ 	.short	0x0000


	//----- nvinfo : EIATTR_MAXREG_COUNT
	.align		4
        /*002c*/ 	.byte	0x03, 0x1b
        /*002e*/ 	.short	0x00ff


	//----- nvinfo : EIATTR_NUM_BARRIERS
	.align		4
        /*0030*/ 	.byte	0x02, 0x4c
        /*0032*/ 	.byte	0x01
	.zero		1


	//----- nvinfo : EIATTR_MERCURY_ISA_VERSION
	.align		4
        /*0034*/ 	.byte	0x03, 0x5f
        /*0036*/ 	.short	0x0101


	//----- nvinfo : EIATTR_UNUSED_LOAD_BYTE_OFFSET
	.align		4
        /*0038*/ 	.byte	0x04, 0x44
        /*003a*/ 	.short	(.L_31 - .L_30)


	//   ....[0]....
.L_30:
        /*003c*/ 	.word	0x000002b0
        /*0040*/ 	.word	0x0000fff0


	//----- nvinfo : EIATTR_VRC_CTA_INIT_COUNT
	.align		4
.L_31:
        /*0044*/ 	.byte	0x02, 0x4a
	.zero		1
	.zero		1


	//----- nvinfo : EIATTR_EXIT_INSTR_OFFSETS
	.align		4
        /*0048*/ 	.byte	0x04, 0x1c
        /*004a*/ 	.short	(.L_33 - .L_32)


	//   ....[0]....
.L_32:
        /*004c*/ 	.word	0x000006d0


	//----- nvinfo : EIATTR_CRS_STACK_SIZE
	.align		4
.L_33:
        /*0050*/ 	.byte	0x04, 0x1e
        /*0052*/ 	.short	(.L_35 - .L_34)
.L_34:
        /*0054*/ 	.word	0x00000000


	//----- nvinfo : EIATTR_CBANK_PARAM_SIZE
	.align		4
.L_35:
        /*0058*/ 	.byte	0x03, 0x19
        /*005a*/ 	.short	0x0010


	//----- nvinfo : EIATTR_PARAM_CBANK
	.align		4
        /*005c*/ 	.byte	0x04, 0x0a
        /*005e*/ 	.short	(.L_37 - .L_36)
	.align		4
.L_36:
        /*0060*/ 	.word	index@(.nv.constant0._Z13sumOfSquares3PiS_)
        /*0064*/ 	.short	0x0380
        /*0066*/ 	.short	0x0010


	//----- nvinfo : EIATTR_SW_WAR
	.align		4
.L_37:
        /*0068*/ 	.byte	0x04, 0x36
        /*006a*/ 	.short	(.L_39 - .L_38)
.L_38:
        /*006c*/ 	.word	0x00000008
.L_39:


//--------------------- .nv.info._Z13sumOfSquares2PiS_ --------------------------
	.section	.nv.info._Z13sumOfSquares2PiS_,"",@"SHT_CUDA_INFO"
	.sectionflags	@""
	.align	4


	//----- nvinfo : EIATTR_CUDA_API_VERSION
	.align		4
        /*0000*/ 	.byte	0x04, 0x37
        /*0002*/ 	.short	(.L_41 - .L_40)
.L_40:
        /*0004*/ 	.word	0x00000082


	//----- nvinfo : EIATTR_KPARAM_INFO
	.align		4
.L_41:
        /*0008*/ 	.byte	0x04, 0x17
        /*000a*/ 	.short	(.L_43 - .L_42)
.L_42:
        /*000c*/ 	.word	0x00000000
        /*0010*/ 	.short	0x0001
        /*0012*/ 	.short	0x0008
        /*0014*/ 	.byte	0x00, 0xf5, 0x21, 0x00


	//----- nvinfo : EIATTR_KPARAM_INFO
	.align		4
.L_43:
        /*0018*/ 	.byte	0x04, 0x17
        /*001a*/ 	.short	(.L_45 - .L_44)
.L_44:
        /*001c*/ 	.word	0x00000000
        /*0020*/ 	.short	0x0000
        /*0022*/ 	.short	0x0000
        /*0024*/ 	.byte	0x00, 0xf5, 0x21, 0x00


	//----- nvinfo : EIATTR_SPARSE_MMA_MASK
	.align		4
.L_45:
        /*0028*/ 	.byte	0x03, 0x50
        /*002a*/ 	.short	0x0000


	//----- nvinfo : EIATTR_MAXREG_COUNT
	.align		4
        /*002c*/ 	.byte	0x03, 0x1b
        /*002e*/ 	.short	0x00ff


	//----- nvinfo : EIATTR_MERCURY_ISA_VERSION
	.align		4
        /*0030*/ 	.byte	0x03, 0x5f
        /*0032*/ 	.short	0x0101


	//----- nvinfo : EIATTR_VRC_CTA_INIT_COUNT
	.align		4
        /*0034*/ 	.byte	0x02, 0x4a
	.zero		1
	.zero		1


	//----- nvinfo : EIATTR_EXIT_INSTR_OFFSETS
	.align		4
        /*0038*/ 	.byte	0x04, 0x1c
        /*003a*/ 	.short	(.L_47 - .L_46)


	//   ....[0]....
.L_46:
        /*003c*/ 	.word	0x00000c80


	//----- nvinfo : EIATTR_CRS_STACK_SIZE
	.align		4
.L_47:
        /*0040*/ 	.byte	0x04, 0x1e
        /*0042*/ 	.short	(.L_49 - .L_48)
.L_48:
        /*0044*/ 	.word	0x00000000


	//----- nvinfo : EIATTR_CBANK_PARAM_SIZE
	.align		4
.L_49:
        /*0048*/ 	.byte	0x03, 0x19
        /*004a*/ 	.short	0x0010


	//----- nvinfo : EIATTR_PARAM_CBANK
	.align		4
        /*004c*/ 	.byte	0x04, 0x0a
        /*004e*/ 	.short	(.L_51 - .L_50)
	.align		4
.L_50:
        /*0050*/ 	.word	index@(.nv.constant0._Z13sumOfSquares2PiS_)
        /*0054*/ 	.short	0x0380
        /*0056*/ 	.short	0x0010


	//----- nvinfo : EIATTR_SW_WAR
	.align		4
.L_51:
        /*0058*/ 	.byte	0x04, 0x36
        /*005a*/ 	.short	(.L_53 - .L_52)
.L_52:
        /*005c*/ 	.word	0x00000008
.L_53:


//--------------------- .nv.info._Z13sumOfSquares1PiS_ --------------------------
	.section	.nv.info._Z13sumOfSquares1PiS_,"",@"SHT_CUDA_INFO"
	.sectionflags	@""
	.align	4


	//----- nvinfo : EIATTR_CUDA_API_VERSION
	.align		4
        /*0000*/ 	.byte	0x04, 0x37
        /*0002*/ 	.short	(.L_55 - .L_54)
.L_54:
        /*0004*/ 	.word	0x00000082


	//----- nvinfo : EIATTR_KPARAM_INFO
	.align		4
.L_55:
        /*0008*/ 	.byte	0x04, 0x17
        /*000a*/ 	.short	(.L_57 - .L_56)
.L_56:
        /*000c*/ 	.word	0x00000000
        /*0010*/ 	.short	0x0001
        /*0012*/ 	.short	0x0008
        /*0014*/ 	.byte	0x00, 0xf5, 0x21, 0x00


	//----- nvinfo : EIATTR_KPARAM_INFO
	.align		4
.L_57:
        /*0018*/ 	.byte	0x04, 0x17
        /*001a*/ 	.short	(.L_59 - .L_58)
.L_58:
        /*001c*/ 	.word	0x00000000
        /*0020*/ 	.short	0x0000
        /*0022*/ 	.short	0x0000
        /*0024*/ 	.byte	0x00, 0xf5, 0x21, 0x00


	//----- nvinfo : EIATTR_SPARSE_MMA_MASK
	.align		4
.L_59:
        /*0028*/ 	.byte	0x03, 0x50
        /*002a*/ 	.short	0x0000


	//----- nvinfo : EIATTR_MAXREG_COUNT
	.align		4
        /*002c*/ 	.byte	0x03, 0x1b
        /*002e*/ 	.short	0x00ff


	//----- nvinfo : EIATTR_MERCURY_ISA_VERSION
	.align		4
        /*0030*/ 	.byte	0x03, 0x5f
        /*0032*/ 	.short	0x0101


	//----- nvinfo : EIATTR_VRC_CTA_INIT_COUNT
	.align		4
        /*0034*/ 	.byte	0x02, 0x4a
	.zero		1
	.zero		1


	//----- nvinfo : EIATTR_EXIT_INSTR_OFFSETS
	.align		4
        /*0038*/ 	.byte	0x04, 0x1c
        /*003a*/ 	.short	(.L_61 - .L_60)


	//   ....[0]....
.L_60:
        /*003c*/ 	.word	0x000008d0


	//----- nvinfo : EIATTR_CRS_STACK_SIZE
	.align		4
.L_61:
        /*0040*/ 	.byte	0x04, 0x1e
        /*0042*/ 	.short	(.L_63 - .L_62)
.L_62:
        /*0044*/ 	.word	0x00000000


	//----- nvinfo : EIATTR_CBANK_PARAM_SIZE
	.align		4
.L_63:
        /*0048*/ 	.byte	0x03, 0x19
        /*004a*/ 	.short	0x0010


	//----- nvinfo : EIATTR_PARAM_CBANK
	.align		4
        /*004c*/ 	.byte	0x04, 0x0a
        /*004e*/ 	.short	(.L_65 - .L_64)
	.align		4
.L_64:
        /*0050*/ 	.word	index@(.nv.constant0._Z13sumOfSquares1PiS_)
        /*0054*/ 	.short	0x0380
        /*0056*/ 	.short	0x0010


	//----- nvinfo : EIATTR_SW_WAR
	.align		4
.L_65:
        /*0058*/ 	.byte	0x04, 0x36
        /*005a*/ 	.short	(.L_67 - .L_66)
.L_66:
        /*005c*/ 	.word	0x00000008
.L_67:


//--------------------- .nv.info._Z12sumOfSquaresPiS_ --------------------------
	.section	.nv.info._Z12sumOfSquaresPiS_,"",@"SHT_CUDA_INFO"
	.sectionflags	@""
	.align	4


	//----- nvinfo : EIATTR_CUDA_API_VERSION
	.align		4
        /*0000*/ 	.byte	0x04, 0x37
        /*0002*/ 	.short	(.L_69 - .L_68)
.L_68:
        /*0004*/ 	.word	0x00000082


	//----- nvinfo : EIATTR_KPARAM_INFO
	.align		4
.L_69:
        /*0008*/ 	.byte	0x04, 0x17
        /*000a*/ 	.short	(.L_71 - .L_70)
.L_70:
        /*000c*/ 	.word	0x00000000
        /*0010*/ 	.short	0x0001
        /*0012*/ 	.short	0x0008
        /*0014*/ 	.byte	0x00, 0xf5, 0x21, 0x00


	//----- nvinfo : EIATTR_KPARAM_INFO
	.align		4
.L_71:
        /*0018*/ 	.byte	0x04, 0x17
        /*001a*/ 	.short	(.L_73 - .L_72)
.L_72:
        /*001c*/ 	.word	0x00000000
        /*0020*/ 	.short	0x0000
        /*0022*/ 	.short	0x0000
        /*0024*/ 	.byte	0x00, 0xf5, 0x21, 0x00


	//----- nvinfo : EIATTR_SPARSE_MMA_MASK
	.align		4
.L_73:
        /*0028*/ 	.byte	0x03, 0x50
        /*002a*/ 	.short	0x0000


	//----- nvinfo : EIATTR_MAXREG_COUNT
	.align		4
        /*002c*/ 	.byte	0x03, 0x1b
        /*002e*/ 	.short	0x00ff


	//----- nvinfo : EIATTR_MERCURY_ISA_VERSION
	.align		4
        /*0030*/ 	.byte	0x03, 0x5f
        /*0032*/ 	.short	0x0101


	//----- nvinfo : EIATTR_VRC_CTA_INIT_COUNT
	.align		4
        /*0034*/ 	.byte	0x02, 0x4a
	.zero		1
	.zero		1


	//----- nvinfo : EIATTR_EXIT_INSTR_OFFSETS
	.align		4
        /*0038*/ 	.byte	0x04, 0x1c
        /*003a*/ 	.short	(.L_75 - .L_74)


	//   ....[0]....
.L_74:
        /*003c*/ 	.word	0x00000500


	//----- nvinfo : EIATTR_CBANK_PARAM_SIZE
	.align		4
.L_75:
        /*0040*/ 	.byte	0x03, 0x19
        /*0042*/ 	.short	0x0010


	//----- nvinfo : EIATTR_PARAM_CBANK
	.align		4
        /*0044*/ 	.byte	0x04, 0x0a
        /*0046*/ 	.short	(.L_77 - .L_76)
	.align		4
.L_76:
        /*0048*/ 	.word	index@(.nv.constant0._Z12sumOfSquaresPiS_)
        /*004c*/ 	.short	0x0380
        /*004e*/ 	.short	0x0010


	//----- nvinfo : EIATTR_SW_WAR
	.align		4
.L_77:
        /*0050*/ 	.byte	0x04, 0x36
        /*0052*/ 	.short	(.L_79 - .L_78)
.L_78:
        /*0054*/ 	.word	0x00000008
.L_79:


//--------------------- .nv.callgraph             --------------------------
	.section	.nv.callgraph,"",@"SHT_CUDA_CALLGRAPH"
	.align	4
	.sectionentsize	8
	.align		4
        /*0000*/ 	.word	0x00000000
	.align		4
        /*0004*/ 	.word	0xffffffff
	.align		4
        /*0008*/ 	.word	0x00000000
	.align		4
        /*000c*/ 	.word	0xfffffffe
	.align		4
        /*0010*/ 	.word	0x00000000
	.align		4
        /*0014*/ 	.word	0xfffffffd
	.align		4
        /*0018*/ 	.word	0x00000000
	.align		4
        /*001c*/ 	.word	0xfffffffc


//--------------------- .text._Z13sumOfSquares3PiS_ --------------------------
	.section	.text._Z13sumOfSquares3PiS_,"ax",@progbits
	.align	128
.text._Z13sumOfSquares3PiS_:
        .type           _Z13sumOfSquares3PiS_,@function
        .size           _Z13sumOfSquares3PiS_,(.L_x_38 - _Z13sumOfSquares3PiS_)
        .other          _Z13sumOfSquares3PiS_,@"STO_CUDA_ENTRY STV_DEFAULT"
_Z13sumOfSquares3PiS_:
[----:B------:R-:W-:Y:S01]  /*0000*/  LDC R1, c[0x0][0x37c] ;  /* 0x0000df00ff017b82 */ /* 0x000fe20000000800 */
[----:B------:R-:W0:Y:S07]  /*0010*/  S2R R9, SR_TID.X ;  /* 0x0000000000097919 */ /* 0x000e2e0000002100 */
[----:B------:R-:W0:Y:S01]  /*0020*/  LDC R10, c[0x0][0x360] ;  /* 0x0000d800ff0a7b82 */ /* 0x000e220000000800 */
[----:B------:R-:W1:Y:S01]  /*0030*/  LDCU.64 UR8, c[0x0][0x358] ;  /* 0x00006b00ff0877ac */ /* 0x000e620008000a00 */
[----:B------:R-:W-:Y:S01]  /*0040*/  BSSY.RECONVERGENT B0, `(.L_x_0) ;  /* 0x0000011000007945 */ /* 0x000fe20003800200 */
[----:B------:R-:W0:Y:S01]  /*0050*/  S2R R0, SR_CTAID.X ;  /* 0x0000000000007919 */ /* 0x000e220000002500 */
[----:B------:R-:W-:-:S02]  /*0060*/  IMAD.MOV.U32 R6, RZ, RZ, RZ ;  /* 0x000000ffff067224 */ /* 0x000fc400078e00ff */
[----:B0-----:R-:W-:-:S05]  /*0070*/  IMAD R2, R0, R10, R9 ;  /* 0x0000000a00027224 */ /* 0x001fca00078e0209 */
[----:B------:R-:W-:-:S13]  /*0080*/  ISETP.GT.AND P0, PT, R2, 0xbebc1ff, PT ;  /* 0x0bebc1ff0200780c */ /* 0x000fda0003f04270 */
[----:B-1----:R-:W-:Y:S05]  /*0090*/  @P0 BRA `(.L_x_1) ;  /* 0x00000000002c0947 */ /* 0x002fea0003800000 */
[----:B------:R-:W0:Y:S01]  /*00a0*/  LDC.64 R4, c[0x0][0x380] ;  /* 0x0000e000ff047b82 */ /* 0x000e220000000a00 */
[----:B------:R-:W1:Y:S01]  /*00b0*/  LDCU UR4, c[0x0][0x370] ;  /* 0x00006e00ff0477ac */ /* 0x000e620008000800 */
[----:B------:R-:W-:Y:S02]  /*00c0*/  IMAD.MOV.U32 R7, RZ, RZ, R2 ;  /* 0x000000ffff077224 */ /* 0x000fe400078e0002 */
[----:B------:R-:W-:Y:S02]  /*00d0*/  IMAD.MOV.U32 R6, RZ, RZ, RZ ;  /* 0x000000ffff067224 */ /* 0x000fe400078e00ff */
[----:B-1----:R-:W-:-:S07]  /*00e0*/  IMAD R8, R10, UR4, RZ ;  /* 0x000000040a087c24 */ /* 0x002fce000f8e02ff */
.L_x_2:
[----:B0-----:R-:W-:-:S06]  /*00f0*/  IMAD.WIDE R2, R7, 0x4, R4 ;  /* 0x0000000407027825 */ /* 0x001fcc00078e0204 */
[----:B------:R-:W2:Y:S01]  /*0100*/  LDG.E R3, desc[UR8][R2.64] ;  /* 0x0000000802037981 */ /* 0x000ea2000c1e1900 */
[----:B------:R-:W-:-:S05]  /*0110*/  IMAD.IADD R7, R8, 0x1, R7 ;  /* 0x0000000108077824 */ /* 0x000fca00078e0207 */
[----:B------:R-:W-:Y:S01]  /*0120*/  ISETP.GE.AND P0, PT, R7, 0xbebc200, PT ;  /* 0x0bebc2000700780c */ /* 0x000fe20003f06270 */
[----:B--2---:R-:W-:-:S12]  /*0130*/  IMAD R6, R3, R3, R6 ;  /* 0x0000000303067224 */ /* 0x004fd800078e0206 */
[----:B------:R-:W-:Y:S05]  /*0140*/  @!P0 BRA `(.L_x_2) ;  /* 0xfffffffc00e88947 */ /* 0x000fea000383ffff */
.L_x_1:
[----:B------:R-:W-:Y:S05]  /*0150*/  BSYNC.RECONVERGENT B0 ;  /* 0x0000000000007941 */ /* 0x000fea0003800200 */
.L_x_0:
[----:B------:R-:W0:Y:S01]  /*0160*/  S2UR UR5, SR_CgaCtaId ;  /* 0x00000000000579c3 */ /* 0x000e220000008800 */
[----:B------:R-:W-:Y:S01]  /*0170*/  UMOV UR4, 0x400 ;  /* 0x0000040000047882 */ /* 0x000fe20000000000 */
[----:B------:R-:W-:Y:S01]  /*0180*/  ISETP.GE.U32.AND P0, PT, R10, 0x2, PT ;  /* 0x000000020a00780c */ /* 0x000fe20003f06070 */
[----:B------:R-:W-:Y:S03]  /*0190*/  BSSY.RECONVERGENT B0, `(.L_x_3) ;  /* 0x0000050000007945 */ /* 0x000fe60003800200 */
[----:B------:R-:W-:Y:S01]  /*01a0*/  ISETP.NE.OR P0, PT, R9, RZ, !P0 ;  /* 0x000000ff0900720c */ /* 0x000fe20004705670 */
[----:B0-----:R-:W-:-:S06]  /*01b0*/  ULEA UR5, UR5, UR4, 0x18 ;  /* 0x0000000405057291 */ /* 0x001fcc000f8ec0ff */
[----:B------:R-:W-:-:S05]  /*01c0*/  LEA R5, R9, UR5, 0x2 ;  /* 0x0000000509057c11 */ /* 0x000fca000f8e10ff */
[----:B------:R0:W-:Y:S01]  /*01d0*/  STS [R5], R6 ;  /* 0x0000000605007388 */ /* 0x0001e20000000800 */
[----:B------:R-:W-:Y:S06]  /*01e0*/  BAR.SYNC.DEFER_BLOCKING 0x0 ;  /* 0x0000000000007b1d */ /* 0x000fec0000010000 */
[----:B------:R-:W1:Y:S01]  /*01f0*/  LDS R3, [UR5] ;  /* 0x00000005ff037984 */ /* 0x000e620008000800 */
[----:B------:R-:W-:Y:S05]  /*0200*/  @P0 BRA `(.L_x_4) ;  /* 0x0000000400200947 */ /* 0x000fea0003800000 */
[----:B------:R-:W-:Y:S01]  /*0210*/  VIADD R2, R10, 0xfffffffe ;  /* 0xfffffffe0a027836 */ /* 0x000fe20000000000 */
[----:B------:R-:W-:-:S04]  /*0220*/  UMOV UR4, 0x1 ;  /* 0x0000000100047882 */ /* 0x000fc80000000000 */
[----:B------:R-:W-:Y:S01]  /*0230*/  ISETP.GE.U32.AND P0, PT, R2, 0xf, PT ;  /* 0x0000000f0200780c */ /* 0x000fe20003f06070 */
[----:B------:R-:W-:-:S05]  /*0240*/  VIADD R2, R10, 0xffffffff ;  /* 0xffffffff0a027836 */ /* 0x000fca0000000000 */
[----:B------:R-:W-:-:S07]  /*0250*/  LOP3.LUT R21, R2, 0xf, RZ, 0xc0, !PT ;  /* 0x0000000f02157812 */ /* 0x000fce00078ec0ff */
[----:B------:R-:W-:Y:S05]  /*0260*/  @!P0 BRA `(.L_x_5) ;  /* 0x00000000005c8947 */ /* 0x000fea0003800000 */
[----:B------:R-:W-:Y:S01]  /*0270*/  LOP3.LUT R4, R2, 0xfffffff0, RZ, 0xc0, !PT ;  /* 0xfffffff002047812 */ /* 0x000fe200078ec0ff */
[----:B------:R-:W-:Y:S01]  /*0280*/  UIADD3 UR6, UPT, UPT, UR5, 0x20, URZ ;  /* 0x0000002005067890 */ /* 0x000fe2000fffe0ff */
[----:B------:R-:W-:-:S03]  /*0290*/  UMOV UR4, URZ ;  /* 0x000000ff00047c82 */ /* 0x000fc60008000000 */
[----:B------:R-:W-:-:S08]  /*02a0*/  IMAD.MOV R20, RZ, RZ, -R4 ;  /* 0x000000ffff147224 */ /* 0x000fd000078e0a04 */
.L_x_6:
[----:B0-----:R-:W1:Y:S01]  /*02b0*/  LDS.128 R4, [UR6+-0x20] ;  /* 0xffffe006ff047984 */ /* 0x001e620008000c00 */
[----:B------:R-:W-:Y:S01]  /*02c0*/  VIADD R20, R20, 0x10 ;  /* 0x0000001014147836 */ /* 0x000fe20000000000 */
[----:B------:R-:W-:Y:S02]  /*02d0*/  UIADD3 UR4, UPT, UPT, UR4, 0x10, URZ ;  /* 0x0000001004047890 */ /* 0x000fe4000fffe0ff */
[----:B------:R-:W0:Y:S02]  /*02e0*/  LDS.128 R8, [UR6+-0x10] ;  /* 0xfffff006ff087984 */ /* 0x000e240008000c00 */
[----:B------:R-:W-:Y:S02]  /*02f0*/  ISETP.NE.AND P0, PT, R20, RZ, PT ;  /* 0x000000ff1400720c */ /* 0x000fe40003f05270 */
[----:B------:R-:W2:Y:S04]  /*0300*/  LDS.128 R12, [UR6] ;  /* 0x00000006ff0c7984 */ /* 0x000ea80008000c00 */
[----:B------:R-:W3:Y:S04]  /*0310*/  LDS.128 R16, [UR6+0x10] ;  /* 0x00001006ff107984 */ /* 0x000ee80008000c00 */
[----:B------:R-:W4:Y:S01]  /*0320*/  LDS R22, [UR6+0x20] ;  /* 0x00002006ff167984 */ /* 0x000f220008000800 */
[----:B------:R-:W-:Y:S01]  /*0330*/  UIADD3 UR6, UPT, UPT, UR6, 0x40, URZ ;  /* 0x0000004006067890 */ /* 0x000fe2000fffe0ff */
[----:B-1----:R-:W-:-:S04]  /*0340*/  IADD3 R5, PT, PT, R6, R3, R5 ;  /* 0x0000000306057210 */ /* 0x002fc80007ffe005 */
[----:B0-----:R-:W-:-:S04]  /*0350*/  IADD3 R5, PT, PT, R8, R5, R7 ;  /* 0x0000000508057210 */ /* 0x001fc80007ffe007 */
[----:B------:R-:W-:-:S04]  /*0360*/  IADD3 R5, PT, PT, R10, R5, R9 ;  /* 0x000000050a057210 */ /* 0x000fc80007ffe009 */
[----:B--2---:R-:W-:-:S04]  /*0370*/  IADD3 R5, PT, PT, R12, R5, R11 ;  /* 0x000000050c057210 */ /* 0x004fc80007ffe00b */
[----:B------:R-:W-:-:S04]  /*0380*/  IADD3 R5, PT, PT, R14, R5, R13 ;  /* 0x000000050e057210 */ /* 0x000fc80007ffe00d */
[----:B---3--:R-:W-:-:S04]  /*0390*/  IADD3 R5, PT, PT, R16, R5, R15 ;  /* 0x0000000510057210 */ /* 0x008fc80007ffe00f */
[----:B------:R-:W-:-:S04]  /*03a0*/  IADD3 R18, PT, PT, R18, R5, R17 ;  /* 0x0000000512127210 */ /* 0x000fc80007ffe011 */
[----:B----4-:R-:W-:Y:S01]  /*03b0*/  IADD3 R3, PT, PT, R22, R18, R19 ;  /* 0x0000001216037210 */ /* 0x010fe20007ffe013 */
[----:B------:R-:W-:Y:S06]  /*03c0*/  @P0 BRA `(.L_x_6) ;  /* 0xfffffffc00b80947 */ /* 0x000fec000383ffff */
[----:B------:R-:W-:-:S12]  /*03d0*/  UIADD3 UR4, UPT, UPT, UR4, 0x1, URZ ;  /* 0x0000000104047890 */ /* 0x000fd8000fffe0ff */
.L_x_5:
[----:B------:R-:W-:-:S13]  /*03e0*/  ISETP.NE.AND P0, PT, R21, RZ, PT ;  /* 0x000000ff1500720c */ /* 0x000fda0003f05270 */
[----:B------:R-:W-:Y:S05]  /*03f0*/  @!P0 BRA `(.L_x_7) ;  /* 0x0000000000a08947 */ /* 0x000fea0003800000 */
[----:B------:R-:W-:Y:S02]  /*0400*/  ISETP.GE.U32.AND P0, PT, R21, 0x8, PT ;  /* 0x000000081500780c */ /* 0x000fe40003f06070 */
[----:B------:R-:W-:-:S04]  /*0410*/  LOP3.LUT R12, R2, 0x7, RZ, 0xc0, !PT ;  /* 0x00000007020c7812 */ /* 0x000fc800078ec0ff */
[----:B------:R-:W-:-:S07]  /*0420*/  ISETP.NE.AND P1, PT, R12, RZ, PT ;  /* 0x000000ff0c00720c */ /* 0x000fce0003f25270 */
[----:B------:R-:W-:Y:S06]  /*0430*/  @!P0 BRA `(.L_x_8) ;  /* 0x0000000000388947 */ /* 0x000fec0003800000 */
[----:B------:R-:W-:Y:S02]  /*0440*/  ULEA UR6, UR4, UR5, 0x2 ;  /* 0x0000000504067291 */ /* 0x000fe4000f8e10ff */
[----:B------:R-:W-:-:S07]  /*0450*/  UIADD3 UR4, UPT, UPT, UR4, 0x8, URZ ;  /* 0x0000000804047890 */ /* 0x000fce000fffe0ff */
[----:B------:R-:W-:Y:S04]  /*0460*/  LDS R4, [UR6] ;  /* 0x00000006ff047984 */ /* 0x000fe80008000800 */
[----:B0-----:R-:W1:Y:S04]  /*0470*/  LDS R5, [UR6+0x4] ;  /* 0x00000406ff057984 */ /* 0x001e680008000800 */
[----:B------:R-:W-:Y:S04]  /*0480*/  LDS R7, [UR6+0x8] ;  /* 0x00000806ff077984 */ /* 0x000fe80008000800 */
[----:B------:R-:W0:Y:S04]  /*0490*/  LDS R6, [UR6+0xc] ;  /* 0x00000c06ff067984 */ /* 0x000e280008000800 */
[----:B------:R-:W-:Y:S04]  /*04a0*/  LDS R9, [UR6+0x10] ;  /* 0x00001006ff097984 */ /* 0x000fe80008000800 */
[----:B------:R-:W2:Y:S04]  /*04b0*/  LDS R8, [UR6+0x14] ;  /* 0x00001406ff087984 */ /* 0x000ea80008000800 */
[----:B------:R-:W-:Y:S04]  /*04c0*/  LDS R11, [UR6+0x18] ;  /* 0x00001806ff0b7984 */ /* 0x000fe80008000800 */
[----:B------:R-:W3:Y:S01]  /*04d0*/  LDS R10, [UR6+0x1c] ;  /* 0x00001c06ff0a7984 */ /* 0x000ee20008000800 */
[----:B-1----:R-:W-:-:S04]  /*04e0*/  IADD3 R4, PT, PT, R5, R3, R4 ;  /* 0x0000000305047210 */ /* 0x002fc80007ffe004 */
[----:B0-----:R-:W-:-:S04]  /*04f0*/  IADD3 R4, PT, PT, R6, R4, R7 ;  /* 0x0000000406047210 */ /* 0x001fc80007ffe007 */
[----:B--2---:R-:W-:-:S04]  /*0500*/  IADD3 R4, PT, PT, R8, R4, R9 ;  /* 0x0000000408047210 */ /* 0x004fc80007ffe009 */
[----:B---3--:R-:W-:-:S07]  /*0510*/  IADD3 R3, PT, PT, R10, R4, R11 ;  /* 0x000000040a037210 */ /* 0x008fce0007ffe00b */
.L_x_8:
        /* <DEDUP_REMOVED lines=10> */
[----:B------:R-:W0:Y:S01]  /*05c0*/  LDS R7, [UR6+0xc] ;  /* 0x00000c06ff077984 */ /* 0x000e220008000800 */
[----:B-1----:R-:W-:-:S04]  /*05d0*/  IADD3 R3, PT, PT, R5, R3, R4 ;  /* 0x0000000305037210 */ /* 0x002fc80007ffe004 */
[----:B0-----:R-:W-:-:S07]  /*05e0*/  IADD3 R3, PT, PT, R7, R3, R6 ;  /* 0x0000000307037210 */ /* 0x001fce0007ffe006 */
.L_x_9:
[----:B------:R-:W-:Y:S05]  /*05f0*/  @!P1 BRA `(.L_x_7) ;  /* 0x0000000000209947 */ /* 0x000fea0003800000 */
[----:B------:R-:W-:Y:S01]  /*0600*/  IMAD.MOV R2, RZ, RZ, -R2 ;  /* 0x000000ffff027224 */ /* 0x000fe200078e0a02 */
[----:B------:R-:W-:-:S12]  /*0610*/  ULEA UR4, UR4, UR5, 0x2 ;  /* 0x0000000504047291 */ /* 0x000fd8000f8e10ff */
.L_x_10:
[----:B------:R-:W1:Y:S01]  /*0620*/  LDS R4, [UR4] ;  /* 0x00000004ff047984 */ /* 0x000e620008000800 */
[----:B------:R-:W-:Y:S01]  /*0630*/  VIADD R2, R2, 0x1 ;  /* 0x0000000102027836 */ /* 0x000fe20000000000 */
[----:B------:R-:W-:-:S04]  /*0640*/  UIADD3 UR4, UPT, UPT, UR4, 0x4, URZ ;  /* 0x0000000404047890 */ /* 0x000fc8000fffe0ff */
[----:B------:R-:W-:Y:S01]  /*0650*/  ISETP.NE.AND P0, PT, R2, RZ, PT ;  /* 0x000000ff0200720c */ /* 0x000fe20003f05270 */
[----:B-1----:R-:W-:-:S12]  /*0660*/  IMAD.IADD R3, R4, 0x1, R3 ;  /* 0x0000000104037824 */ /* 0x002fd800078e0203 */
[----:B------:R-:W-:Y:S05]  /*0670*/  @P0 BRA `(.L_x_10) ;  /* 0xfffffffc00e80947 */ /* 0x000fea000383ffff */
.L_x_7:
[----:B-1----:R2:W-:Y:S02]  /*0680*/  STS [UR5], R3 ;  /* 0x00000003ff007988 */ /* 0x0025e40008000805 */
.L_x_4:
[----:B------:R-:W-:Y:S05]  /*0690*/  BSYNC.RECONVERGENT B0 ;  /* 0x0000000000007941 */ /* 0x000fea0003800200 */
.L_x_3:
[----:B0-----:R-:W0:Y:S02]  /*06a0*/  LDC.64 R4, c[0x0][0x388] ;  /* 0x0000e200ff047b82 */ /* 0x001e240000000a00 */
[----:B0-----:R-:W-:-:S05]  /*06b0*/  IMAD.WIDE.U32 R4, R0, 0x4, R4 ;  /* 0x0000000400047825 */ /* 0x001fca00078e0004 */
[----:B-1----:R-:W-:Y:S01]  /*06c0*/  STG.E desc[UR8][R4.64], R3 ;  /* 0x0000000304007986 */ /* 0x002fe2000c101908 */
[----:B------:R-:W-:Y:S05]  /*06d0*/  EXIT ;  /* 0x000000000000794d */ /* 0x000fea0003800000 */
.L_x_11:
[----:B------:R-:W-:-:S00]  /*06e0*/  BRA `(.L_x_11) ;  /* 0xfffffffc00fc7947 */ /* 0x000fc0000383ffff */
[----:B------:R-:W-:-:S00]  /*06f0*/  NOP ;  /* 0x0000000000007918 */ /* 0x000fc00000000000 */
        /* <DEDUP_REMOVED lines=8> */
.L_x_38:


//--------------------- .text._Z13sumOfSquares2PiS_ --------------------------
	.section	.text._Z13sumOfSquares2PiS_,"ax",@progbits
	.align	128
.text._Z13sumOfSquares2PiS_:
        .type           _Z13sumOfSquares2PiS_,@function
        .size           _Z13sumOfSquares2PiS_,(.L_x_39 - _Z13sumOfSquares2PiS_)
        .other          _Z13sumOfSquares2PiS_,@"STO_CUDA_ENTRY STV_DEFAULT"
_Z13sumOfSquares2PiS_:
[----:B------:R-:W-:Y:S08]  /*0000*/  LDC R1, c[0x0][0x37c] ;  /* 0x0000df00ff017b82 */ /* 0x000ff00000000800 */
[----:B------:R-:W0:Y:S01]  /*0010*/  LDC R0, c[0x0][0x360] ;  /* 0x0000d800ff007b82 */ /* 0x000e220000000800 */
[----:B------:R-:W1:Y:S01]  /*0020*/  S2R R3, SR_TID.X ;  /* 0x0000000000037919 */ /* 0x000e620000002100 */
[----:B------:R-:W-:Y:S01]  /*0030*/  BSSY.RECONVERGENT B1, `(.L_x_12) ;  /* 0x00000b3000017945 */ /* 0x000fe20003800200 */
[----:B------:R-:W2:Y:S03]  /*0040*/  LDCU.64 UR4, c[0x0][0x358] ;  /* 0x00006b00ff0477ac */ /* 0x000ea60008000a00 */
[----:B------:R-:W-:Y:S01]  /*0050*/  BSSY.RELIABLE B0, `(.L_x_13) ;  /* 0x000009c000007945 */ /* 0x000fe20003800100 */
[----:B------:R-:W-:Y:S01]  /*0060*/  MOV R20, RZ ;  /* 0x000000ff00147202 */ /* 0x000fe20000000f00 */
[----:B------:R-:W3:Y:S01]  /*0070*/  LDC.64 R12, c[0x0][0x380] ;  /* 0x0000e000ff0c7b82 */ /* 0x000ee20000000a00 */
[----:B0-----:R-:W0:Y:S01]  /*0080*/  I2F.U32.RP R2, R0 ;  /* 0x0000000000027306 */ /* 0x001e220000209000 */
[----:B------:R-:W-:-:S02]  /*0090*/  ISETP.NE.U32.AND P2, PT, R0, RZ, PT ;  /* 0x000000ff0000720c */ /* 0x000fc40003f45070 */
[----:B-1----:R-:W-:Y:S01]  /*00a0*/  IADD3 R5, PT, PT, R3, R0, RZ ;  /* 0x0000000003057210 */ /* 0x002fe20007ffe0ff */
[C---:B------:R-:W-:Y:S01]  /*00b0*/  IMAD R19, R0.reuse, 0x3, R3 ;  /* 0x0000000300137824 */ /* 0x040fe200078e0203 */
[-C--:B------:R-:W-:Y:S02]  /*00c0*/  LEA R29, R0, R3.reuse, 0x1 ;  /* 0x00000003001d7211 */ /* 0x080fe400078e08ff */
[----:B------:R-:W-:Y:S01]  /*00d0*/  MOV R11, R3 ;  /* 0x00000003000b7202 */ /* 0x000fe20000000f00 */
[----:B0-----:R-:W0:Y:S02]  /*00e0*/  MUFU.RCP R2, R2 ;  /* 0x0000000200027308 */ /* 0x001e240000001000 */
[----:B0-----:R-:W-:-:S06]  /*00f0*/  IADD3 R6, PT, PT, R2, 0xffffffe, RZ ;  /* 0x0ffffffe02067810 */ /* 0x001fcc0007ffe0ff */
[----:B------:R0:W1:Y:S02]  /*0100*/  F2I.FTZ.U32.TRUNC.NTZ R7, R6 ;  /* 0x0000000600077305 */ /* 0x000064000021f000 */
[----:B0-----:R-:W-:Y:S01]  /*0110*/  HFMA2 R6, -RZ, RZ, 0, 0 ;  /* 0x00000000ff067431 */ /* 0x001fe200000001ff */
[----:B-1----:R-:W-:-:S05]  /*0120*/  IADD3 R9, PT, PT, RZ, -R7, RZ ;  /* 0x80000007ff097210 */ /* 0x002fca0007ffe0ff */
[----:B------:R-:W-:-:S04]  /*0130*/  IMAD R9, R9, R0, RZ ;  /* 0x0000000009097224 */ /* 0x000fc800078e02ff */
[----:B------:R-:W-:Y:S01]  /*0140*/  IMAD.HI.U32 R4, R7, R9, R6 ;  /* 0x0000000907047227 */ /* 0x000fe200078e0006 */
[----:B------:R-:W-:-:S05]  /*0150*/  IADD3 R7, PT, PT, -R5, 0xbebc1ff, RZ ;  /* 0x0bebc1ff05077810 */ /* 0x000fca0007ffe1ff */
[----:B------:R-:W-:-:S05]  /*0160*/  IMAD.HI.U32 R4, R4, R7, RZ ;  /* 0x0000000704047227 */ /* 0x000fca00078e00ff */
[----:B------:R-:W-:-:S05]  /*0170*/  IADD3 R2, PT, PT, -R4, RZ, RZ ;  /* 0x000000ff04027210 */ /* 0x000fca0007ffe1ff */
[----:B------:R-:W-:-:S05]  /*0180*/  IMAD R7, R0, R2, R7 ;  /* 0x0000000200077224 */ /* 0x000fca00078e0207 */
[----:B------:R-:W-:-:S13]  /*0190*/  ISETP.GE.U32.AND P0, PT, R7, R0, PT ;  /* 0x000000000700720c */ /* 0x000fda0003f06070 */
[-C--:B------:R-:W-:Y:S02]  /*01a0*/  @P0 IADD3 R7, PT, PT, R7, -R0.reuse, RZ ;  /* 0x8000000007070210 */ /* 0x080fe40007ffe0ff */
[----:B------:R-:W-:Y:S02]  /*01b0*/  @P0 IADD3 R4, PT, PT, R4, 0x1, RZ ;  /* 0x0000000104040810 */ /* 0x000fe40007ffe0ff */
[----:B------:R-:W-:-:S13]  /*01c0*/  ISETP.GE.U32.AND P1, PT, R7, R0, PT ;  /* 0x000000000700720c */ /* 0x000fda0003f26070 */
[----:B------:R-:W-:Y:S02]  /*01d0*/  @P1 IADD3 R4, PT, PT, R4, 0x1, RZ ;  /* 0x0000000104041810 */ /* 0x000fe40007ffe0ff */
[----:B------:R-:W-:-:S04]  /*01e0*/  @!P2 LOP3.LUT R4, RZ, R0, RZ, 0x33, !PT ;  /* 0x00000000ff04a212 */ /* 0x000fc800078e33ff */
[----:B------:R-:W-:-:S04]  /*01f0*/  IADD3 R8, PT, PT, R4, 0x2, RZ ;  /* 0x0000000204087810 */ /* 0x000fc80007ffe0ff */
[C---:B------:R-:W-:Y:S02]  /*0200*/  LOP3.LUT R4, R8.reuse, 0xfffffffc, RZ, 0xc0, !PT ;  /* 0xfffffffc08047812 */ /* 0x040fe400078ec0ff */
[----:B------:R-:W-:-:S03]  /*0210*/  LOP3.LUT R8, R8, 0x3, RZ, 0xc0, !PT ;  /* 0x0000000308087812 */ /* 0x000fc600078ec0ff */
[----:B------:R-:W-:-:S05]  /*0220*/  IMAD.MOV R4, RZ, RZ, -R4 ;  /* 0x000000ffff047224 */ /* 0x000fca00078e0a04 */
[----:B------:R-:W-:-:S13]  /*0230*/  ISETP.GE.AND P0, PT, R4, RZ, PT ;  /* 0x000000ff0400720c */ /* 0x000fda0003f06270 */
[----:B--23--:R-:W-:Y:S05]  /*0240*/  @P0 BRA `(.L_x_14) ;  /* 0x0000000400f00947 */ /* 0x00cfea0003800000 */
[----:B------:R-:W-:Y:S01]  /*0250*/  IADD3 R2, PT, PT, -R4, RZ, RZ ;  /* 0x000000ff04027210 */ /* 0x000fe20007ffe1ff */
[----:B------:R-:W-:Y:S01]  /*0260*/  BSSY.RECONVERGENT B2, `(.L_x_15) ;  /* 0x000004d000027945 */ /* 0x000fe20003800200 */
[----:B------:R-:W-:Y:S02]  /*0270*/  PLOP3.LUT P0, PT, PT, PT, PT, 0x80, 0x8 ;  /* 0x000000000008781c */ /* 0x000fe40003f0f070 */
[----:B------:R-:W-:-:S13]  /*0280*/  ISETP.GT.AND P1, PT, R2, 0xc, PT ;  /* 0x0000000c0200780c */ /* 0x000fda0003f24270 */
[----:B------:R-:W-:Y:S05]  /*0290*/  @!P1 BRA `(.L_x_16) ;  /* 0x0000000400249947 */ /* 0x000fea0003800000 */
[----:B------:R-:W-:-:S13]  /*02a0*/  PLOP3.LUT P0, PT, PT, PT, PT, 0x8, 0x80 ;  /* 0x000000000080781c */ /* 0x000fda0003f0e170 */
.L_x_17:
[----:B------:R-:W0:Y:S02]  /*02b0*/  LDC.64 R14, c[0x0][0x380] ;  /* 0x0000e000ff0e7b82 */ /* 0x000e240000000a00 */
[----:B0-----:R-:W-:-:S04]  /*02c0*/  IMAD.WIDE.U32 R22, R11, 0x4, R14 ;  /* 0x000000040b167825 */ /* 0x001fc800078e000e */
[--C-:B------:R-:W-:Y:S02]  /*02d0*/  IMAD.WIDE.U32 R16, R5, 0x4, R14.reuse ;  /* 0x0000000405107825 */ /* 0x100fe400078e000e */
[----:B------:R0:W2:Y:S04]  /*02e0*/  LDG.E R22, desc[UR4][R22.64] ;  /* 0x0000000416167981 */ /* 0x0000a8000c1e1900 */
[----:B------:R-:W3:Y:S01]  /*02f0*/  LDG.E R7, desc[UR4][R16.64] ;  /* 0x0000000410077981 */ /* 0x000ee2000c1e1900 */
[----:B------:R-:W-:-:S06]  /*0300*/  IMAD.WIDE.U32 R26, R29, 0x4, R14 ;  /* 0x000000041d1a7825 */ /* 0x000fcc00078e000e */
[----:B------:R-:W4:Y:S01]  /*0310*/  LDG.E R27, desc[UR4][R26.64] ;  /* 0x000000041a1b7981 */ /* 0x000f22000c1e1900 */
[C---:B------:R-:W-:Y:S01]  /*0320*/  IADD3 R9, PT, PT, R0.reuse, R11, R0 ;  /* 0x0000000b00097210 */ /* 0x040fe20007ffe000 */
[----:B------:R-:W-:Y:S01]  /*0330*/  IMAD.WIDE.U32 R10, R19, 0x4, R14 ;  /* 0x00000004130a7825 */ /* 0x000fe200078e000e */
[C---:B------:R-:W-:Y:S02]  /*0340*/  LEA R5, R0.reuse, R5, 0x2 ;  /* 0x0000000500057211 */ /* 0x040fe400078e10ff */
[C---:B------:R-:W-:Y:S02]  /*0350*/  IADD3 R21, PT, PT, R0.reuse, R9, R0 ;  /* 0x0000000900157210 */ /* 0x040fe40007ffe000 */
[----:B------:R1:W5:Y:S03]  /*0360*/  LDG.E R6, desc[UR4][R10.64] ;  /* 0x000000040a067981 */ /* 0x000366000c1e1900 */
[----:B------:R-:W-:Y:S01]  /*0370*/  IMAD.WIDE.U32 R24, R21, 0x4, R14 ;  /* 0x0000000415187825 */ /* 0x000fe200078e000e */
[----:B------:R-:W-:-:S02]  /*0380*/  LEA R29, R0, R29, 0x2 ;  /* 0x0000001d001d7211 */ /* 0x000fc400078e10ff */
[C---:B0-----:R-:W-:Y:S02]  /*0390*/  LEA R23, R0.reuse, R19, 0x2 ;  /* 0x0000001300177211 */ /* 0x041fe400078e10ff */
[----:B------:R-:W5:Y:S01]  /*03a0*/  LDG.E R9, desc[UR4][R24.64] ;  /* 0x0000000418097981 */ /* 0x000f62000c1e1900 */
[----:B-1----:R-:W-:Y:S01]  /*03b0*/  IMAD.WIDE.U32 R10, R5, 0x4, R14 ;  /* 0x00000004050a7825 */ /* 0x002fe200078e000e */
[----:B------:R-:W-:-:S03]  /*03c0*/  IADD3 R21, PT, PT, R0, R21, R0 ;  /* 0x0000001500157210 */ /* 0x000fc60007ffe000 */
[----:B------:R-:W-:Y:S01]  /*03d0*/  IMAD.WIDE.U32 R18, R29, 0x4, R14 ;  /* 0x000000041d127825 */ /* 0x000fe200078e000e */
[----:B------:R0:W5:Y:S01]  /*03e0*/  LDG.E R2, desc[UR4][R10.64] ;  /* 0x000000040a027981 */ /* 0x000162000c1e1900 */
[C---:B------:R-:W-:Y:S02]  /*03f0*/  IADD3 R21, PT, PT, R0.reuse, R21, R0 ;  /* 0x0000001500157210 */ /* 0x040fe40007ffe000 */
[----:B------:R-:W-:Y:S01]  /*0400*/  IMAD.WIDE.U32 R16, R23, 0x4, R14 ;  /* 0x0000000417107825 */ /* 0x000fe200078e000e */
[----:B------:R1:W5:Y:S03]  /*0410*/  LDG.E R26, desc[UR4][R18.64] ;  /* 0x00000004121a7981 */ /* 0x000366000c1e1900 */
[C---:B------:R-:W-:Y:S01]  /*0420*/  IMAD R5, R0.reuse, 0x4, R5 ;  /* 0x0000000400057824 */ /* 0x040fe200078e0205 */
[----:B------:R1:W5:Y:S01]  /*0430*/  LDG.E R25, desc[UR4][R16.64] ;  /* 0x0000000410197981 */ /* 0x000362000c1e1900 */
[----:B------:R-:W-:-:S02]  /*0440*/  LEA R29, R0, R29, 0x2 ;  /* 0x0000001d001d7211 */ /* 0x000fc400078e10ff */
[----:B0-----:R-:W-:-:S04]  /*0450*/  IMAD.WIDE.U32 R10, R5, 0x4, R14 ;  /* 0x00000004050a7825 */ /* 0x001fc800078e000e */
[--C-:B-1----:R-:W-:Y:S01]  /*0460*/  IMAD.WIDE.U32 R18, R21, 0x4, R14.reuse ;  /* 0x0000000415127825 */ /* 0x102fe200078e000e */
[C---:B------:R-:W-:Y:S01]  /*0470*/  LEA R23, R0.reuse, R23, 0x2 ;  /* 0x0000001700177211 */ /* 0x040fe200078e10ff */
[----:B------:R-:W5:Y:S04]  /*0480*/  LDG.E R11, desc[UR4][R10.64] ;  /* 0x000000040a0b7981 */ /* 0x000f68000c1e1900 */
[----:B------:R-:W5:Y:S01]  /*0490*/  LDG.E R24, desc[UR4][R18.64] ;  /* 0x0000000412187981 */ /* 0x000f62000c1e1900 */
[----:B------:R-:W-:Y:S01]  /*04a0*/  IMAD.WIDE.U32 R16, R29, 0x4, R14 ;  /* 0x000000041d107825 */ /* 0x000fe200078e000e */
[----:B------:R-:W-:-:S04]  /*04b0*/  LEA R5, R0, R5, 0x2 ;  /* 0x0000000500057211 */ /* 0x000fc800078e10ff */
[----:B------:R0:W5:Y:S01]  /*04c0*/  LDG.E R10, desc[UR4][R16.64] ;  /* 0x00000004100a7981 */ /* 0x000162000c1e1900 */
[----:B------:R-:W-:Y:S01]  /*04d0*/  LEA R29, R0, R29, 0x2 ;  /* 0x0000001d001d7211 */ /* 0x000fe200078e10ff */
[----:B0-----:R-:W-:-:S05]  /*04e0*/  IMAD.WIDE.U32 R16, R5, 0x4, R14 ;  /* 0x0000000405107825 */ /* 0x001fca00078e000e */
[----:B------:R-:W5:Y:S01]  /*04f0*/  LDG.E R28, desc[UR4][R16.64] ;  /* 0x00000004101c7981 */ /* 0x000f62000c1e1900 */
[----:B--2---:R-:W-:-:S04]  /*0500*/  IMAD R22, R22, R22, R20 ;  /* 0x0000001616167224 */ /* 0x004fc800078e0214 */
[----:B---3--:R-:W-:Y:S01]  /*0510*/  IMAD R22, R7, R7, R22 ;  /* 0x0000000707167224 */ /* 0x008fe200078e0216 */
[----:B------:R-:W-:Y:S01]  /*0520*/  IADD3 R7, PT, PT, R0, R21, R0 ;  /* 0x0000001500077210 */ /* 0x000fe20007ffe000 */
[----:B------:R-:W-:-:S03]  /*0530*/  IMAD.WIDE.U32 R20, R23, 0x4, R14 ;  /* 0x0000000417147825 */ /* 0x000fc600078e000e */
[----:B------:R-:W-:-:S03]  /*0540*/  IADD3 R7, PT, PT, R0, R7, R0 ;  /* 0x0000000700077210 */ /* 0x000fc60007ffe000 */
[----:B------:R-:W2:Y:S02]  /*0550*/  LDG.E R20, desc[UR4][R20.64] ;  /* 0x0000000414147981 */ /* 0x000ea4000c1e1900 */
[----:B------:R-:W-:-:S04]  /*0560*/  IMAD.WIDE.U32 R18, R7, 0x4, R14 ;  /* 0x0000000407127825 */ /* 0x000fc800078e000e */
[----:B----4-:R-:W-:Y:S02]  /*0570*/  IMAD R27, R27, R27, R22 ;  /* 0x0000001b1b1b7224 */ /* 0x010fe400078e0216 */
[----:B------:R0:W3:Y:S02]  /*0580*/  LDG.E R18, desc[UR4][R18.64] ;  /* 0x0000000412127981 */ /* 0x0000e4000c1e1900 */
[----:B0-----:R-:W-:Y:S01]  /*0590*/  LEA R19, R0, R23, 0x2 ;  /* 0x0000001700137211 */ /* 0x001fe200078e10ff */
[----:B------:R-:W-:-:S04]  /*05a0*/  IMAD.WIDE.U32 R22, R29, 0x4, R14 ;  /* 0x000000041d167825 */ /* 0x000fc800078e000e */
[----:B------:R-:W-:Y:S02]  /*05b0*/  IMAD.WIDE.U32 R14, R19, 0x4, R14 ;  /* 0x00000004130e7825 */ /* 0x000fe400078e000e */
[----:B------:R-:W4:Y:S04]  /*05c0*/  LDG.E R22, desc[UR4][R22.64] ;  /* 0x0000000416167981 */ /* 0x000f28000c1e1900 */
[----:B------:R-:W4:Y:S01]  /*05d0*/  LDG.E R14, desc[UR4][R14.64] ;  /* 0x000000040e0e7981 */ /* 0x000f22000c1e1900 */
[----:B-----5:R-:W-:-:S04]  /*05e0*/  IMAD R6, R6, R6, R27 ;  /* 0x0000000606067224 */ /* 0x020fc800078e021b */
[----:B------:R-:W-:-:S04]  /*05f0*/  IMAD R9, R9, R9, R6 ;  /* 0x0000000909097224 */ /* 0x000fc800078e0206 */
[----:B------:R-:W-:-:S04]  /*0600*/  IMAD R9, R2, R2, R9 ;  /* 0x0000000202097224 */ /* 0x000fc800078e0209 */
[----:B------:R-:W-:-:S04]  /*0610*/  IMAD R26, R26, R26, R9 ;  /* 0x0000001a1a1a7224 */ /* 0x000fc800078e0209 */
[----:B------:R-:W-:-:S04]  /*0620*/  IMAD R25, R25, R25, R26 ;  /* 0x0000001919197224 */ /* 0x000fc800078e021a */
[----:B------:R-:W-:-:S04]  /*0630*/  IMAD R24, R24, R24, R25 ;  /* 0x0000001818187224 */ /* 0x000fc800078e0219 */
[----:B------:R-:W-:Y:S01]  /*0640*/  IMAD R11, R11, R11, R24 ;  /* 0x0000000b0b0b7224 */ /* 0x000fe200078e0218 */
[----:B------:R-:W-:-:S03]  /*0650*/  IADD3 R4, PT, PT, R4, 0x10, RZ ;  /* 0x0000001004047810 */ /* 0x000fc60007ffe0ff */
[----:B------:R-:W-:Y:S01]  /*0660*/  IMAD R11, R10, R10, R11 ;  /* 0x0000000a0a0b7224 */ /* 0x000fe200078e020b */
[----:B------:R-:W-:Y:S02]  /*0670*/  ISETP.GE.AND P1, PT, R4, -0xc, PT ;  /* 0xfffffff40400780c */ /* 0x000fe40003f26270 */
[C---:B------:R-:W-:Y:S01]  /*0680*/  IADD3 R7, PT, PT, R0.reuse, R7, R0 ;  /* 0x0000000700077210 */ /* 0x040fe20007ffe000 */
[C---:B------:R-:W-:Y:S01]  /*0690*/  IMAD R29, R0.reuse, 0x4, R29 ;  /* 0x00000004001d7824 */ /* 0x040fe200078e021d */
[C---:B------:R-:W-:Y:S02]  /*06a0*/  LEA R5, R0.reuse, R5, 0x2 ;  /* 0x0000000500057211 */ /* 0x040fe400078e10ff */
[----:B------:R-:W-:Y:S01]  /*06b0*/  LEA R19, R0, R19, 0x2 ;  /* 0x0000001300137211 */ /* 0x000fe200078e10ff */
[----:B--2---:R-:W-:-:S04]  /*06c0*/  IMAD R11, R20, R20, R11 ;  /* 0x00000014140b7224 */ /* 0x004fc800078e020b */
[----:B---3--:R-:W-:-:S04]  /*06d0*/  IMAD R11, R18, R18, R11 ;  /* 0x00000012120b7224 */ /* 0x008fc800078e020b */
[----:B------:R-:W-:-:S04]  /*06e0*/  IMAD R11, R28, R28, R11 ;  /* 0x0000001c1c0b7224 */ /* 0x000fc800078e020b */
[----:B----4-:R-:W-:-:S04]  /*06f0*/  IMAD R11, R22, R22, R11 ;  /* 0x00000016160b7224 */ /* 0x010fc800078e020b */
[----:B------:R-:W-:Y:S01]  /*0700*/  IMAD R20, R14, R14, R11 ;  /* 0x0000000e0e147224 */ /* 0x000fe200078e020b */
[----:B------:R-:W-:Y:S01]  /*0710*/  IADD3 R11, PT, PT, R0, R7, R0 ;  /* 0x00000007000b7210 */ /* 0x000fe20007ffe000 */
[----:B------:R-:W-:Y:S06]  /*0720*/  @!P1 BRA `(.L_x_17) ;  /* 0xfffffff800e09947 */ /* 0x000fec000383ffff */
.L_x_16:
[----:B------:R-:W-:Y:S05]  /*0730*/  BSYNC.RECONVERGENT B2 ;  /* 0x0000000000027941 */ /* 0x000fea0003800200 */
.L_x_15:
[----:B------:R-:W-:Y:S01]  /*0740*/  IADD3 R2, PT, PT, -R4, RZ, RZ ;  /* 0x000000ff04027210 */ /* 0x000fe20007ffe1ff */
[----:B------:R-:W-:Y:S03]  /*0750*/  BSSY.RECONVERGENT B2, `(.L_x_18) ;  /* 0x0000028000027945 */ /* 0x000fe60003800200 */
[----:B------:R-:W-:-:S13]  /*0760*/  ISETP.GT.AND P1, PT, R2, 0x4, PT ;  /* 0x000000040200780c */ /* 0x000fda0003f24270 */
[----:B------:R-:W-:Y:S05]  /*0770*/  @!P1 BRA `(.L_x_19) ;  /* 0x0000000000949947 */ /* 0x000fea0003800000 */
[----:B------:R-:W0:Y:S01]  /*0780*/  LDC.64 R6, c[0x0][0x380] ;  /* 0x0000e000ff067b82 */ /* 0x000e220000000a00 */
[----:B------:R-:W-:-:S04]  /*0790*/  IADD3 R21, PT, PT, R0, R11, R0 ;  /* 0x0000000b00157210 */ /* 0x000fc80007ffe000 */
[----:B------:R-:W-:Y:S01]  /*07a0*/  IADD3 R21, PT, PT, R0, R21, R0 ;  /* 0x0000001500157210 */ /* 0x000fe20007ffe000 */
[----:B0-----:R-:W-:-:S04]  /*07b0*/  IMAD.WIDE.U32 R22, R11, 0x4, R6 ;  /* 0x000000040b167825 */ /* 0x001fc800078e0006 */
[--C-:B------:R-:W-:Y:S01]  /*07c0*/  IMAD.WIDE.U32 R24, R5, 0x4, R6.reuse ;  /* 0x0000000405187825 */ /* 0x100fe200078e0006 */
[----:B------:R0:W2:Y:S03]  /*07d0*/  LDG.E R9, desc[UR4][R22.64] ;  /* 0x0000000416097981 */ /* 0x0000a6000c1e1900 */
[--C-:B------:R-:W-:Y:S01]  /*07e0*/  IMAD.WIDE.U32 R14, R29, 0x4, R6.reuse ;  /* 0x000000041d0e7825 */ /* 0x100fe200078e0006 */
[----:B------:R-:W3:Y:S03]  /*07f0*/  LDG.E R2, desc[UR4][R24.64] ;  /* 0x0000000418027981 */ /* 0x000ee6000c1e1900 */
[--C-:B------:R-:W-:Y:S01]  /*0800*/  IMAD.WIDE.U32 R10, R19, 0x4, R6.reuse ;  /* 0x00000004130a7825 */ /* 0x100fe200078e0006 */
[C---:B------:R-:W-:Y:S01]  /*0810*/  LEA R5, R0.reuse, R5, 0x2 ;  /* 0x0000000500057211 */ /* 0x040fe200078e10ff */
[----:B------:R-:W4:Y:S02]  /*0820*/  LDG.E R14, desc[UR4][R14.64] ;  /* 0x000000040e0e7981 */ /* 0x000f24000c1e1900 */
[--C-:B------:R-:W-:Y:S01]  /*0830*/  IMAD.WIDE.U32 R16, R21, 0x4, R6.reuse ;  /* 0x0000000415107825 */ /* 0x100fe200078e0006 */
[C---:B------:R-:W-:Y:S01]  /*0840*/  LEA R29, R0.reuse, R29, 0x2 ;  /* 0x0000001d001d7211 */ /* 0x040fe200078e10ff */
[----:B------:R1:W5:Y:S02]  /*0850*/  LDG.E R10, desc[UR4][R10.64] ;  /* 0x000000040a0a7981 */ /* 0x000364000c1e1900 */
[--C-:B0-----:R-:W-:Y:S01]  /*0860*/  IMAD.WIDE.U32 R22, R5, 0x4, R6.reuse ;  /* 0x0000000405167825 */ /* 0x101fe200078e0006 */
[----:B------:R-:W-:Y:S01]  /*0870*/  LEA R27, R0, R19, 0x2 ;  /* 0x00000013001b7211 */ /* 0x000fe200078e10ff */
[----:B------:R-:W5:Y:S02]  /*0880*/  LDG.E R16, desc[UR4][R16.64] ;  /* 0x0000000410107981 */ /* 0x000f64000c1e1900 */
[----:B------:R-:W-:-:S02]  /*0890*/  IMAD.WIDE.U32 R18, R29, 0x4, R6 ;  /* 0x000000041d127825 */ /* 0x000fc400078e0006 */
[----:B------:R-:W5:Y:S02]  /*08a0*/  LDG.E R22, desc[UR4][R22.64] ;  /* 0x0000000416167981 */ /* 0x000f64000c1e1900 */
[----:B------:R-:W-:Y:S02]  /*08b0*/  IMAD.WIDE.U32 R6, R27, 0x4, R6 ;  /* 0x000000041b067825 */ /* 0x000fe400078e0006 */
[----:B------:R0:W5:Y:S04]  /*08c0*/  LDG.E R18, desc[UR4][R18.64] ;  /* 0x0000000412127981 */ /* 0x000168000c1e1900 */
[----:B------:R-:W5:Y:S01]  /*08d0*/  LDG.E R6, desc[UR4][R6.64] ;  /* 0x0000000406067981 */ /* 0x000f62000c1e1900 */
[C---:B-1----:R-:W-:Y:S01]  /*08e0*/  IADD3 R11, PT, PT, R0.reuse, R21, R0 ;  /* 0x00000015000b7210 */ /* 0x042fe20007ffe000 */
[----:B------:R-:W-:Y:S01]  /*08f0*/  IMAD R29, R0, 0x4, R29 ;  /* 0x00000004001d7824 */ /* 0x000fe200078e021d */
[----:B------:R-:W-:-:S02]  /*0900*/  PLOP3.LUT P0, PT, PT, PT, PT, 0x8, 0x80 ;  /* 0x000000000080781c */ /* 0x000fc40003f0e170 */
[----:B------:R-:W-:Y:S02]  /*0910*/  IADD3 R4, PT, PT, R4, 0x8, RZ ;  /* 0x0000000804047810 */ /* 0x000fe40007ffe0ff */
[C---:B------:R-:W-:Y:S02]  /*0920*/  LEA R5, R0.reuse, R5, 0x2 ;  /* 0x0000000500057211 */ /* 0x040fe400078e10ff */
[C---:B0-----:R-:W-:Y:S02]  /*0930*/  LEA R19, R0.reuse, R27, 0x2 ;  /* 0x0000001b00137211 */ /* 0x041fe400078e10ff */
[----:B------:R-:W-:Y:S01]  /*0940*/  IADD3 R11, PT, PT, R0, R11, R0 ;  /* 0x0000000b000b7210 */ /* 0x000fe20007ffe000 */
[----:B--2---:R-:W-:-:S04]  /*0950*/  IMAD R9, R9, R9, R20 ;  /* 0x0000000909097224 */ /* 0x004fc800078e0214 */
[----:B---3--:R-:W-:-:S04]  /*0960*/  IMAD R9, R2, R2, R9 ;  /* 0x0000000202097224 */ /* 0x008fc800078e0209 */
[----:B----4-:R-:W-:-:S04]  /*0970*/  IMAD R9, R14, R14, R9 ;  /* 0x0000000e0e097224 */ /* 0x010fc800078e0209 */
[----:B-----5:R-:W-:-:S04]  /*0980*/  IMAD R9, R10, R10, R9 ;  /* 0x0000000a0a097224 */ /* 0x020fc800078e0209 */
[----:B------:R-:W-:-:S04]  /*0990*/  IMAD R9, R16, R16, R9 ;  /* 0x0000001010097224 */ /* 0x000fc800078e0209 */
[----:B------:R-:W-:-:S04]  /*09a0*/  IMAD R9, R22, R22, R9 ;  /* 0x0000001616097224 */ /* 0x000fc800078e0209 */
[----:B------:R-:W-:-:S04]  /*09b0*/  IMAD R9, R18, R18, R9 ;  /* 0x0000001212097224 */ /* 0x000fc800078e0209 */
[----:B------:R-:W-:-:S07]  /*09c0*/  IMAD R20, R6, R6, R9 ;  /* 0x0000000606147224 */ /* 0x000fce00078e0209 */
.L_x_19:
[----:B------:R-:W-:Y:S05]  /*09d0*/  BSYNC.RECONVERGENT B2 ;  /* 0x0000000000027941 */ /* 0x000fea0003800200 */
.L_x_18:
[----:B------:R-:W-:-:S13]  /*09e0*/  ISETP.NE.OR P0, PT, R4, RZ, P0 ;  /* 0x000000ff0400720c */ /* 0x000fda0000705670 */
[----:B------:R-:W-:Y:S05]  /*09f0*/  @!P0 BREAK.RELIABLE B0 ;  /* 0x0000000000008942 */ /* 0x000fea0003800100 */
[----:B------:R-:W-:Y:S05]  /*0a00*/  @!P0 BRA `(.L_x_20) ;  /* 0x0000000000548947 */ /* 0x000fea0003800000 */
.L_x_14:
[----:B------:R-:W-:Y:S05]  /*0a10*/  BSYNC.RELIABLE B0 ;  /* 0x0000000000007941 */ /* 0x000fea0003800100 */
.L_x_13:
[----:B------:R-:W-:-:S04]  /*0a20*/  IMAD.WIDE.U32 R16, R11, 0x4, R12 ;  /* 0x000000040b107825 */ /* 0x000fc800078e000c */
[--C-:B------:R-:W-:Y:S02]  /*0a30*/  IMAD.WIDE.U32 R22, R5, 0x4, R12.reuse ;  /* 0x0000000405167825 */ /* 0x100fe400078e000c */
[----:B------:R-:W2:Y:S02]  /*0a40*/  LDG.E R17, desc[UR4][R16.64] ;  /* 0x0000000410117981 */ /* 0x000ea4000c1e1900 */
[--C-:B------:R-:W-:Y:S02]  /*0a50*/  IMAD.WIDE.U32 R6, R29, 0x4, R12.reuse ;  /* 0x000000041d067825 */ /* 0x100fe400078e000c */
[----:B------:R-:W3:Y:S02]  /*0a60*/  LDG.E R23, desc[UR4][R22.64] ;  /* 0x0000000416177981 */ /* 0x000ee4000c1e1900 */
[----:B------:R-:W-:Y:S02]  /*0a70*/  IMAD.WIDE.U32 R14, R19, 0x4, R12 ;  /* 0x00000004130e7825 */ /* 0x000fe400078e000c */
[----:B------:R-:W4:Y:S04]  /*0a80*/  LDG.E R7, desc[UR4][R6.64] ;  /* 0x0000000406077981 */ /* 0x000f28000c1e1900 */
[----:B------:R-:W5:Y:S01]  /*0a90*/  LDG.E R15, desc[UR4][R14.64] ;  /* 0x000000040e0f7981 */ /* 0x000f62000c1e1900 */
[----:B------:R-:W-:-:S02]  /*0aa0*/  IADD3 R4, PT, PT, R4, 0x4, RZ ;  /* 0x0000000404047810 */ /* 0x000fc40007ffe0ff */
[--C-:B------:R-:W-:Y:S02]  /*0ab0*/  IADD3 R11, PT, PT, R0, R11, R0.reuse ;  /* 0x0000000b000b7210 */ /* 0x100fe40007ffe000 */
[----:B------:R-:W-:Y:S02]  /*0ac0*/  ISETP.NE.AND P0, PT, R4, RZ, PT ;  /* 0x000000ff0400720c */ /* 0x000fe40003f05270 */
[C---:B------:R-:W-:Y:S02]  /*0ad0*/  IADD3 R11, PT, PT, R0.reuse, R11, R0 ;  /* 0x0000000b000b7210 */ /* 0x040fe40007ffe000 */
[C---:B------:R-:W-:Y:S02]  /*0ae0*/  LEA R5, R0.reuse, R5, 0x2 ;  /* 0x0000000500057211 */ /* 0x040fe400078e10ff */
[C---:B------:R-:W-:Y:S02]  /*0af0*/  LEA R29, R0.reuse, R29, 0x2 ;  /* 0x0000001d001d7211 */ /* 0x040fe400078e10ff */
[----:B------:R-:W-:Y:S01]  /*0b00*/  LEA R19, R0, R19, 0x2 ;  /* 0x0000001300137211 */ /* 0x000fe200078e10ff */
[----:B--2---:R-:W-:-:S04]  /*0b10*/  IMAD R20, R17, R17, R20 ;  /* 0x0000001111147224 */ /* 0x004fc800078e0214 */
[----:B---3--:R-:W-:-:S04]  /*0b20*/  IMAD R20, R23, R23, R20 ;  /* 0x0000001717147224 */ /* 0x008fc800078e0214 */
[----:B----4-:R-:W-:-:S04]  /*0b30*/  IMAD R20, R7, R7, R20 ;  /* 0x0000000707147224 */ /* 0x010fc800078e0214 */
[----:B-----5:R-:W-:Y:S01]  /*0b40*/  IMAD R20, R15, R15, R20 ;  /* 0x0000000f0f147224 */ /* 0x020fe200078e0214 */
[----:B------:R-:W-:Y:S06]  /*0b50*/  @P0 BRA `(.L_x_13) ;  /* 0xfffffffc00b00947 */ /* 0x000fec000383ffff */
.L_x_20:
[----:B------:R-:W-:Y:S05]  /*0b60*/  BSYNC.RECONVERGENT B1 ;  /* 0x0000000000017941 */ /* 0x000fea0003800200 */
.L_x_12:
[----:B------:R-:W-:Y:S05]  /*0b70*/  WARPSYNC.ALL ;  /* 0x0000000000007948 */ /* 0x000fea0003800000 */
[----:B------:R-:W0:Y:S01]  /*0b80*/  LDC.64 R4, c[0x0][0x388] ;  /* 0x0000e200ff047b82 */ /* 0x000e220000000a00 */
[----:B------:R-:W-:Y:S01]  /*0b90*/  ISETP.NE.AND P0, PT, R8, RZ, PT ;  /* 0x000000ff0800720c */ /* 0x000fe20003f05270 */
[----:B------:R-:W-:Y:S01]  /*0ba0*/  BSSY.RECONVERGENT B1, `(.L_x_21) ;  /* 0x000000c000017945 */ /* 0x000fe20003800200 */
[----:B0-----:R-:W-:-:S11]  /*0bb0*/  IMAD.WIDE.U32 R4, R3, 0x4, R4 ;  /* 0x0000000403047825 */ /* 0x001fd600078e0004 */
[----:B------:R-:W-:Y:S05]  /*0bc0*/  @!P0 BRA `(.L_x_22) ;  /* 0x0000000000248947 */ /* 0x000fea0003800000 */
[----:B------:R-:W0:Y:S01]  /*0bd0*/  LDC.64 R2, c[0x0][0x380] ;  /* 0x0000e000ff027b82 */ /* 0x000e220000000a00 */
[----:B------:R-:W-:Y:S01]  /*0be0*/  IADD3 R8, PT, PT, -R8, RZ, RZ ;  /* 0x000000ff08087210 */ /* 0x000fe20007ffe1ff */
[----:B0-----:R-:W-:-:S07]  /*0bf0*/  IMAD.WIDE.U32 R2, R11, 0x4, R2 ;  /* 0x000000040b027825 */ /* 0x001fce00078e0002 */
.L_x_23:
[----:B------:R0:W2:Y:S01]  /*0c00*/  LDG.E R7, desc[UR4][R2.64] ;  /* 0x0000000402077981 */ /* 0x0000a2000c1e1900 */
[----:B------:R-:W-:-:S04]  /*0c10*/  IADD3 R8, PT, PT, R8, 0x1, RZ ;  /* 0x0000000108087810 */ /* 0x000fc80007ffe0ff */
[----:B------:R-:W-:Y:S01]  /*0c20*/  ISETP.NE.AND P0, PT, R8, RZ, PT ;  /* 0x000000ff0800720c */ /* 0x000fe20003f05270 */
[----:B0-----:R-:W-:-:S04]  /*0c30*/  IMAD.WIDE.U32 R2, R0, 0x4, R2 ;  /* 0x0000000400027825 */ /* 0x001fc800078e0002 */
[----:B--2---:R-:W-:-:S08]  /*0c40*/  IMAD R20, R7, R7, R20 ;  /* 0x0000000707147224 */ /* 0x004fd000078e0214 */
[----:B------:R-:W-:Y:S05]  /*0c50*/  @P0 BRA `(.L_x_23) ;  /* 0xfffffffc00e80947 */ /* 0x000fea000383ffff */
.L_x_22:
[----:B------:R-:W-:Y:S05]  /*0c60*/  BSYNC.RECONVERGENT B1 ;  /* 0x0000000000017941 */ /* 0x000fea0003800200 */
.L_x_21:
[----:B------:R-:W-:Y:S01]  /*0c70*/  STG.E desc[UR4][R4.64], R20 ;  /* 0x0000001404007986 */ /* 0x000fe2000c101904 */
[----:B------:R-:W-:Y:S05]  /*0c80*/  EXIT ;  /* 0x000000000000794d */ /* 0x000fea0003800000 */
.L_x_24:
        /* <DEDUP_REMOVED lines=15> */
.L_x_39:


//--------------------- .text._Z13sumOfSquares1PiS_ --------------------------
	.section	.text._Z13sumOfSquares1PiS_,"ax",@progbits
	.align	128
.text._Z13sumOfSquares1PiS_:
        .type           _Z13sumOfSquares1PiS_,@function
        .size           _Z13sumOfSquares1PiS_,(.L_x_40 - _Z13sumOfSquares1PiS_)
        .other          _Z13sumOfSquares1PiS_,@"STO_CUDA_ENTRY STV_DEFAULT"
_Z13sumOfSquares1PiS_:
[----:B------:R-:W-:Y:S08]  /*0000*/  LDC R1, c[0x0][0x37c] ;  /* 0x0000df00ff017b82 */ /* 0x000ff00000000800 */
[----:B------:R-:W0:Y:S01]  /*0010*/  LDC R5, c[0x0][0x360] ;  /* 0x0000d800ff057b82 */ /* 0x000e220000000800 */
[----:B------:R-:W1:Y:S01]  /*0020*/  LDCU.64 UR4, c[0x0][0x358] ;  /* 0x00006b00ff0477ac */ /* 0x000e620008000a00 */
[----:B------:R-:W-:Y:S01]  /*0030*/  BSSY.RECONVERGENT B0, `(.L_x_25) ;  /* 0x000004b000007945 */ /* 0x000fe20003800200 */
[----:B0-----:R-:W0:Y:S01]  /*0040*/  I2F.U32.RP R0, R5 ;  /* 0x0000000500007306 */ /* 0x001e220000209000 */
[----:B------:R-:W-:-:S07]  /*0050*/  ISETP.NE.U32.AND P2, PT, R5, RZ, PT ;  /* 0x000000ff0500720c */ /* 0x000fce0003f45070 */
[----:B0-----:R-:W0:Y:S02]  /*0060*/  MUFU.RCP R0, R0 ;  /* 0x0000000000007308 */ /* 0x001e240000001000 */
[----:B0-----:R-:W-:Y:S02]  /*0070*/  IADD3 R2, PT, PT, R0, 0xffffffe, RZ ;  /* 0x0ffffffe00027810 */ /* 0x001fe40007ffe0ff */
[----:B------:R-:W0:Y:S04]  /*0080*/  S2R R0, SR_TID.X ;  /* 0x0000000000007919 */ /* 0x000e280000002100 */
[----:B------:R2:W3:Y:S02]  /*0090*/  F2I.FTZ.U32.TRUNC.NTZ R3, R2 ;  /* 0x0000000200037305 */ /* 0x0004e4000021f000 */
[----:B--2---:R-:W-:Y:S01]  /*00a0*/  HFMA2 R2, -RZ, RZ, 0, 0 ;  /* 0x00000000ff027431 */ /* 0x004fe200000001ff */
[----:B---3--:R-:W-:-:S05]  /*00b0*/  IADD3 R4, PT, PT, RZ, -R3, RZ ;  /* 0x80000003ff047210 */ /* 0x008fca0007ffe0ff */
[----:B------:R-:W-:-:S04]  /*00c0*/  IMAD R7, R4, R5, RZ ;  /* 0x0000000504077224 */ /* 0x000fc800078e02ff */
[----:B------:R-:W-:-:S06]  /*00d0*/  IMAD.HI.U32 R3, R3, R7, R2 ;  /* 0x0000000703037227 */ /* 0x000fcc00078e0002 */
[----:B------:R-:W-:-:S05]  /*00e0*/  IMAD.HI.U32 R3, R3, 0xbebc200, RZ ;  /* 0x0bebc20003037827 */ /* 0x000fca00078e00ff */
[----:B------:R-:W-:-:S05]  /*00f0*/  IADD3 R4, PT, PT, -R3, RZ, RZ ;  /* 0x000000ff03047210 */ /* 0x000fca0007ffe1ff */
[----:B------:R-:W-:-:S05]  /*0100*/  IMAD R4, R5, R4, 0xbebc200 ;  /* 0x0bebc20005047424 */ /* 0x000fca00078e0204 */
[----:B------:R-:W-:-:S13]  /*0110*/  ISETP.GE.U32.AND P0, PT, R4, R5, PT ;  /* 0x000000050400720c */ /* 0x000fda0003f06070 */
[-C--:B------:R-:W-:Y:S02]  /*0120*/  @P0 IADD3 R4, PT, PT, R4, -R5.reuse, RZ ;  /* 0x8000000504040210 */ /* 0x080fe40007ffe0ff */
[----:B------:R-:W-:Y:S02]  /*0130*/  @P0 IADD3 R3, PT, PT, R3, 0x1, RZ ;  /* 0x0000000103030810 */ /* 0x000fe40007ffe0ff */
[----:B------:R-:W-:Y:S02]  /*0140*/  ISETP.GE.U32.AND P1, PT, R4, R5, PT ;  /* 0x000000050400720c */ /* 0x000fe40003f26070 */
[----:B------:R-:W-:-:S11]  /*0150*/  MOV R4, RZ ;  /* 0x000000ff00047202 */ /* 0x000fd60000000f00 */
[----:B------:R-:W-:Y:S02]  /*0160*/  @P1 IADD3 R3, PT, PT, R3, 0x1, RZ ;  /* 0x0000000103031810 */ /* 0x000fe40007ffe0ff */
[----:B------:R-:W-:-:S05]  /*0170*/  @!P2 LOP3.LUT R3, RZ, R5, RZ, 0x33, !PT ;  /* 0x00000005ff03a212 */ /* 0x000fca00078e33ff */
[----:B0-----:R-:W-:-:S05]  /*0180*/  IMAD R5, R3, R0, RZ ;  /* 0x0000000003057224 */ /* 0x001fca00078e02ff */
[----:B------:R-:W-:-:S04]  /*0190*/  IADD3 R2, PT, PT, R5, 0x1, RZ ;  /* 0x0000000105027810 */ /* 0x000fc80007ffe0ff */
[----:B------:R-:W-:-:S04]  /*01a0*/  VIADDMNMX.U32 R2, R5, R3, R2, !PT ;  /* 0x0000000305027246 */ /* 0x000fc80007800002 */
[CC--:B------:R-:W-:Y:S02]  /*01b0*/  IADD3 R6, PT, PT, -R5.reuse, R2.reuse, RZ ;  /* 0x0000000205067210 */ /* 0x0c0fe40007ffe1ff */
[----:B------:R-:W-:Y:S02]  /*01c0*/  IADD3 R2, PT, PT, R5, -R2, RZ ;  /* 0x8000000205027210 */ /* 0x000fe40007ffe0ff */
[----:B------:R-:W-:Y:S02]  /*01d0*/  LOP3.LUT R18, R6, 0xf, RZ, 0xc0, !PT ;  /* 0x0000000f06127812 */ /* 0x000fe400078ec0ff */
[----:B------:R-:W-:Y:S02]  /*01e0*/  ISETP.GT.U32.AND P1, PT, R2, -0x10, PT ;  /* 0xfffffff00200780c */ /* 0x000fe40003f24070 */
[----:B------:R-:W-:-:S11]  /*01f0*/  ISETP.NE.AND P0, PT, R18, RZ, PT ;  /* 0x000000ff1200720c */ /* 0x000fd60003f05270 */
[----:B-1----:R-:W-:Y:S05]  /*0200*/  @P1 BRA `(.L_x_26) ;  /* 0x0000000000b41947 */ /* 0x002fea0003800000 */
[----:B------:R-:W0:Y:S01]  /*0210*/  LDC.64 R2, c[0x0][0x380] ;  /* 0x0000e000ff027b82 */ /* 0x000e220000000a00 */
[----:B------:R-:W-:Y:S01]  /*0220*/  LOP3.LUT R7, R6, 0xfffffff0, RZ, 0xc0, !PT ;  /* 0xfffffff006077812 */ /* 0x000fe200078ec0ff */
[----:B------:R-:W-:-:S03]  /*0230*/  IMAD.MOV.U32 R4, RZ, RZ, RZ ;  /* 0x000000ffff047224 */ /* 0x000fc600078e00ff */
[----:B------:R-:W-:Y:S01]  /*0240*/  IADD3 R7, PT, PT, -R7, RZ, RZ ;  /* 0x000000ff07077210 */ /* 0x000fe20007ffe1ff */
[----:B0-----:R-:W-:-:S03]  /*0250*/  IMAD.WIDE.U32 R2, R5, 0x4, R2 ;  /* 0x0000000405027825 */ /* 0x001fc600078e0002 */
[----:B------:R-:W-:-:S04]  /*0260*/  IADD3 R2, P1, PT, R2, 0x20, RZ ;  /* 0x0000002002027810 */ /* 0x000fc80007f3e0ff */
[----:B------:R-:W-:-:S09]  /*0270*/  IADD3.X R3, PT, PT, RZ, R3, RZ, P1, !PT ;  /* 0x00000003ff037210 */ /* 0x000fd20000ffe4ff */
.L_x_27:
[----:B------:R-:W2:Y:S04]  /*0280*/  LDG.E R19, desc[UR4][R2.64+-0x20] ;  /* 0xffffe00402137981 */ /* 0x000ea8000c1e1900 */
[----:B------:R-:W3:Y:S04]  /*0290*/  LDG.E R21, desc[UR4][R2.64+-0x1c] ;  /* 0xffffe40402157981 */ /* 0x000ee8000c1e1900 */
[----:B------:R-:W4:Y:S04]  /*02a0*/  LDG.E R23, desc[UR4][R2.64+-0x18] ;  /* 0xffffe80402177981 */ /* 0x000f28000c1e1900 */
[----:B------:R-:W5:Y:S04]  /*02b0*/  LDG.E R25, desc[UR4][R2.64+-0x14] ;  /* 0xffffec0402197981 */ /* 0x000f68000c1e1900 */
        /* <DEDUP_REMOVED lines=11> */
[----:B------:R0:W5:Y:S01]  /*0370*/  LDG.E R9, desc[UR4][R2.64+0x1c] ;  /* 0x00001c0402097981 */ /* 0x000162000c1e1900 */
[----:B------:R-:W-:-:S02]  /*0380*/  IADD3 R7, PT, PT, R7, 0x10, RZ ;  /* 0x0000001007077810 */ /* 0x000fc40007ffe0ff */
[----:B------:R-:W-:Y:S02]  /*0390*/  IADD3 R5, PT, PT, R5, 0x10, RZ ;  /* 0x0000001005057810 */ /* 0x000fe40007ffe0ff */
[----:B------:R-:W-:Y:S02]  /*03a0*/  ISETP.NE.AND P1, PT, R7, RZ, PT ;  /* 0x000000ff0700720c */ /* 0x000fe40003f25270 */
[----:B0-----:R-:W-:-:S04]  /*03b0*/  IADD3 R2, P2, PT, R2, 0x40, RZ ;  /* 0x0000004002027810 */ /* 0x001fc80007f5e0ff */
[----:B------:R-:W-:Y:S01]  /*03c0*/  IADD3.X R3, PT, PT, RZ, R3, RZ, P2, !PT ;  /* 0x00000003ff037210 */ /* 0x000fe200017fe4ff */
[----:B--2---:R-:W-:-:S04]  /*03d0*/  IMAD R4, R19, R19, R4 ;  /* 0x0000001313047224 */ /* 0x004fc800078e0204 */
[----:B---3--:R-:W-:-:S04]  /*03e0*/  IMAD R4, R21, R21, R4 ;  /* 0x0000001515047224 */ /* 0x008fc800078e0204 */
[----:B----4-:R-:W-:-:S04]  /*03f0*/  IMAD R4, R23, R23, R4 ;  /* 0x0000001717047224 */ /* 0x010fc800078e0204 */
[----:B-----5:R-:W-:-:S04]  /*0400*/  IMAD R4, R25, R25, R4 ;  /* 0x0000001919047224 */ /* 0x020fc800078e0204 */
[----:B------:R-:W-:-:S04]  /*0410*/  IMAD R4, R27, R27, R4 ;  /* 0x0000001b1b047224 */ /* 0x000fc800078e0204 */
        /* <DEDUP_REMOVED lines=10> */
[----:B------:R-:W-:Y:S01]  /*04c0*/  IMAD R4, R9, R9, R4 ;  /* 0x0000000909047224 */ /* 0x000fe200078e0204 */
[----:B------:R-:W-:Y:S06]  /*04d0*/  @P1 BRA `(.L_x_27) ;  /* 0xfffffffc00681947 */ /* 0x000fec000383ffff */
.L_x_26:
[----:B------:R-:W-:Y:S05]  /*04e0*/  BSYNC.RECONVERGENT B0 ;  /* 0x0000000000007941 */ /* 0x000fea0003800200 */
.L_x_25:
[----:B------:R-:W-:Y:S04]  /*04f0*/  BSSY.RECONVERGENT B0, `(.L_x_28) ;  /* 0x000003a000007945 */ /* 0x000fe80003800200 */
[----:B------:R-:W-:Y:S05]  /*0500*/  @!P0 BRA `(.L_x_29) ;  /* 0x0000000000e08947 */ /* 0x000fea0003800000 */
[----:B------:R-:W-:Y:S01]  /*0510*/  ISETP.GE.U32.AND P0, PT, R18, 0x8, PT ;  /* 0x000000081200780c */ /* 0x000fe20003f06070 */
[----:B------:R-:W-:Y:S01]  /*0520*/  BSSY.RECONVERGENT B1, `(.L_x_30) ;  /* 0x0000017000017945 */ /* 0x000fe20003800200 */
[----:B------:R-:W-:-:S04]  /*0530*/  LOP3.LUT R8, R6, 0x7, RZ, 0xc0, !PT ;  /* 0x0000000706087812 */ /* 0x000fc800078ec0ff */
[----:B------:R-:W-:-:S07]  /*0540*/  ISETP.NE.AND P1, PT, R8, RZ, PT ;  /* 0x000000ff0800720c */ /* 0x000fce0003f25270 */
[----:B------:R-:W-:Y:S06]  /*0550*/  @!P0 BRA `(.L_x_31) ;  /* 0x00000000004c8947 */ /* 0x000fec0003800000 */
[----:B------:R-:W0:Y:S02]  /*0560*/  LDC.64 R2, c[0x0][0x380] ;  /* 0x0000e000ff027b82 */ /* 0x000e240000000a00 */
[----:B0-----:R-:W-:-:S05]  /*0570*/  IMAD.WIDE.U32 R2, R5, 0x4, R2 ;  /* 0x0000000405027825 */ /* 0x001fca00078e0002 */
[----:B------:R-:W2:Y:S04]  /*0580*/  LDG.E R7, desc[UR4][R2.64] ;  /* 0x0000000402077981 */ /* 0x000ea8000c1e1900 */
[----:B------:R-:W3:Y:S04]  /*0590*/  LDG.E R9, desc[UR4][R2.64+0x4] ;  /* 0x0000040402097981 */ /* 0x000ee8000c1e1900 */
[----:B------:R-:W4:Y:S04]  /*05a0*/  LDG.E R11, desc[UR4][R2.64+0x8] ;  /* 0x00000804020b7981 */ /* 0x000f28000c1e1900 */
[----:B------:R-:W5:Y:S04]  /*05b0*/  LDG.E R13, desc[UR4][R2.64+0xc] ;  /* 0x00000c04020d7981 */ /* 0x000f68000c1e1900 */
[----:B------:R-:W5:Y:S04]  /*05c0*/  LDG.E R15, desc[UR4][R2.64+0x10] ;  /* 0x00001004020f7981 */ /* 0x000f68000c1e1900 */
[----:B------:R-:W5:Y:S04]  /*05d0*/  LDG.E R17, desc[UR4][R2.64+0x14] ;  /* 0x0000140402117981 */ /* 0x000f68000c1e1900 */
[----:B------:R-:W5:Y:S04]  /*05e0*/  LDG.E R19, desc[UR4][R2.64+0x18] ;  /* 0x0000180402137981 */ /* 0x000f68000c1e1900 */
[----:B------:R-:W5:Y:S01]  /*05f0*/  LDG.E R21, desc[UR4][R2.64+0x1c] ;  /* 0x00001c0402157981 */ /* 0x000f62000c1e1900 */
[----:B------:R-:W-:-:S02]  /*0600*/  VIADD R5, R5, 0x8 ;  /* 0x0000000805057836 */ /* 0x000fc40000000000 */
        /* <DEDUP_REMOVED lines=8> */
.L_x_31:
[----:B------:R-:W-:Y:S05]  /*0690*/  BSYNC.RECONVERGENT B1 ;  /* 0x0000000000017941 */ /* 0x000fea0003800200 */
.L_x_30:
        /* <DEDUP_REMOVED lines=11> */
[----:B------:R-:W5:Y:S01]  /*0750*/  LDG.E R13, desc[UR4][R2.64+0xc] ;  /* 0x00000c04020d7981 */ /* 0x000f62000c1e1900 */
[----:B------:R-:W-:Y:S01]  /*0760*/  IADD3 R5, PT, PT, R5, 0x4, RZ ;  /* 0x0000000405057810 */ /* 0x000fe20007ffe0ff */
[----:B--2---:R-:W-:-:S04]  /*0770*/  IMAD R4, R7, R7, R4 ;  /* 0x0000000707047224 */ /* 0x004fc800078e0204 */
[----:B---3--:R-:W-:-:S04]  /*0780*/  IMAD R4, R9, R9, R4 ;  /* 0x0000000909047224 */ /* 0x008fc800078e0204 */
[----:B----4-:R-:W-:-:S04]  /*0790*/  IMAD R4, R11, R11, R4 ;  /* 0x0000000b0b047224 */ /* 0x010fc800078e0204 */
[----:B-----5:R-:W-:-:S07]  /*07a0*/  IMAD R4, R13, R13, R4 ;  /* 0x0000000d0d047224 */ /* 0x020fce00078e0204 */
.L_x_33:
[----:B------:R-:W-:Y:S05]  /*07b0*/  BSYNC.RECONVERGENT B1 ;  /* 0x0000000000017941 */ /* 0x000fea0003800200 */
.L_x_32:
[----:B------:R-:W-:Y:S05]  /*07c0*/  @!P1 BRA `(.L_x_29) ;  /* 0x0000000000309947 */ /* 0x000fea0003800000 */
[----:B------:R-:W0:Y:S01]  /*07d0*/  LDC.64 R2, c[0x0][0x380] ;  /* 0x0000e000ff027b82 */ /* 0x000e220000000a00 */
[----:B------:R-:W-:Y:S01]  /*07e0*/  IADD3 R6, PT, PT, -R6, RZ, RZ ;  /* 0x000000ff06067210 */ /* 0x000fe20007ffe1ff */
[----:B0-----:R-:W-:-:S05]  /*07f0*/  IMAD.WIDE.U32 R2, R5, 0x4, R2 ;  /* 0x0000000405027825 */ /* 0x001fca00078e0002 */
[----:B------:R-:W-:-:S07]  /*0800*/  MOV R5, R3 ;  /* 0x0000000300057202 */ /* 0x000fce0000000f00 */
.L_x_34:
[----:B------:R-:W-:-:S06]  /*0810*/  MOV R3, R5 ;  /* 0x0000000500037202 */ /* 0x000fcc0000000f00 */
[----:B------:R0:W2:Y:S01]  /*0820*/  LDG.E R3, desc[UR4][R2.64] ;  /* 0x0000000402037981 */ /* 0x0000a2000c1e1900 */
[----:B------:R-:W-:-:S04]  /*0830*/  IADD3 R6, PT, PT, R6, 0x1, RZ ;  /* 0x0000000106067810 */ /* 0x000fc80007ffe0ff */
[----:B------:R-:W-:Y:S02]  /*0840*/  ISETP.NE.AND P0, PT, R6, RZ, PT ;  /* 0x000000ff0600720c */ /* 0x000fe40003f05270 */
[----:B0-----:R-:W-:-:S04]  /*0850*/  IADD3 R2, P1, PT, R2, 0x4, RZ ;  /* 0x0000000402027810 */ /* 0x001fc80007f3e0ff */
[----:B------:R-:W-:Y:S01]  /*0860*/  IADD3.X R5, PT, PT, RZ, R5, RZ, P1, !PT ;  /* 0x00000005ff057210 */ /* 0x000fe20000ffe4ff */
[----:B--2---:R-:W-:-:S06]  /*0870*/  IMAD R4, R3, R3, R4 ;  /* 0x0000000303047224 */ /* 0x004fcc00078e0204 */
[----:B------:R-:W-:Y:S05]  /*0880*/  @P0 BRA `(.L_x_34) ;  /* 0xfffffffc00e00947 */ /* 0x000fea000383ffff */
.L_x_29:
[----:B------:R-:W-:Y:S05]  /*0890*/  BSYNC.RECONVERGENT B0 ;  /* 0x0000000000007941 */ /* 0x000fea0003800200 */
.L_x_28:
[----:B------:R-:W0:Y:S02]  /*08a0*/  LDC.64 R2, c[0x0][0x388] ;  /* 0x0000e200ff027b82 */ /* 0x000e240000000a00 */
[----:B0-----:R-:W-:-:S05]  /*08b0*/  IMAD.WIDE.U32 R2, R0, 0x4, R2 ;  /* 0x0000000400027825 */ /* 0x001fca00078e0002 */
[----:B------:R-:W-:Y:S01]  /*08c0*/  STG.E desc[UR4][R2.64], R4 ;  /* 0x0000000402007986 */ /* 0x000fe2000c101904 */
[----:B------:R-:W-:Y:S05]  /*08d0*/  EXIT ;  /* 0x000000000000794d */ /* 0x000fea0003800000 */
.L_x_35:
        /* <DEDUP_REMOVED lines=10> */
.L_x_40:


//--------------------- .text._Z12sumOfSquaresPiS_ --------------------------
	.section	.text._Z12sumOfSquaresPiS_,"ax",@progbits
	.align	128
.text._Z12sumOfSquaresPiS_:
        .type           _Z12sumOfSquaresPiS_,@function
        .size           _Z12sumOfSquaresPiS_,(.L_x_41 - _Z12sumOfSquaresPiS_)
        .other          _Z12sumOfSquaresPiS_,@"STO_CUDA_ENTRY STV_DEFAULT"
_Z12sumOfSquaresPiS_:
[----:B------:R-:W-:Y:S01]  /*0000*/  LDC R1, c[0x0][0x37c] ;  /* 0x0000df00ff017b82 */ /* 0x000fe20000000800 */
[----:B------:R-:W0:Y:S01]  /*0010*/  LDCU.64 UR4, c[0x0][0x380] ;  /* 0x00007000ff0477ac */ /* 0x000e220008000a00 */
[----:B------:R-:W-:Y:S01]  /*0020*/  HFMA2 R5, -RZ, RZ, 0, 0 ;  /* 0x00000000ff057431 */ /* 0x000fe200000001ff */
[----:B------:R-:W1:Y:S01]  /*0030*/  LDCU.64 UR6, c[0x0][0x358] ;  /* 0x00006b00ff0677ac */ /* 0x000e620008000a00 */
[----:B0-----:R-:W-:-:S04]  /*0040*/  UIADD3 UR4, UP0, UPT, UR4, 0x40, URZ ;  /* 0x0000004004047890 */ /* 0x001fc8000ff1e0ff */
[----:B------:R-:W-:Y:S02]  /*0050*/  UIADD3.X UR5, UPT, UPT, URZ, UR5, URZ, UP0, !UPT ;  /* 0x00000005ff057290 */ /* 0x000fe400087fe4ff */
[----:B------:R-:W-:Y:S01]  /*0060*/  MOV R2, UR4 ;  /* 0x0000000400027c02 */ /* 0x000fe20008000f00 */
[----:B------:R-:W-:-:S03]  /*0070*/  UMOV UR4, URZ ;  /* 0x000000ff00047c82 */ /* 0x000fc60008000000 */
[----:B-1----:R-:W-:-:S07]  /*0080*/  MOV R3, UR5 ;  /* 0x0000000500037c02 */ /* 0x002fce0008000f00 */
.L_x_36:
        /* <DEDUP_REMOVED lines=22> */
[----:B------:R-:W5:Y:S01]  /*01f0*/  LDG.E R7, desc[UR6][R2.64+0x18] ;  /* 0x0000180602077981 */ /* 0x000f62000c1e1900 */
[----:B--2---:R-:W-:-:S03]  /*0200*/  IMAD R5, R6, R6, R5 ;  /* 0x0000000606057224 */ /* 0x004fc600078e0205 */
[----:B------:R-:W2:Y:S01]  /*0210*/  LDG.E R6, desc[UR6][R2.64+0x1c] ;  /* 0x00001c0602067981 */ /* 0x000ea2000c1e1900 */
[----:B---3--:R-:W-:-:S03]  /*0220*/  IMAD R26, R26, R26, R5 ;  /* 0x0000001a1a1a7224 */ /* 0x008fc600078e0205 */
[----:B------:R-:W3:Y:S01]  /*0230*/  LDG.E R5, desc[UR6][R2.64+0x20] ;  /* 0x0000200602057981 */ /* 0x000ee2000c1e1900 */
[----:B----4-:R-:W-:-:S03]  /*0240*/  IMAD R27, R21, R21, R26 ;  /* 0x00000015151b7224 */ /* 0x010fc600078e021a */
[----:B------:R-:W4:Y:S01]  /*0250*/  LDG.E R21, desc[UR6][R2.64+0x24] ;  /* 0x0000240602157981 */ /* 0x000f22000c1e1900 */
[----:B-----5:R-:W-:-:S03]  /*0260*/  IMAD R26, R22, R22, R27 ;  /* 0x00000016161a7224 */ /* 0x020fc600078e021b */
[----:B------:R-:W5:Y:S01]  /*0270*/  LDG.E R22, desc[UR6][R2.64+0x28] ;  /* 0x0000280602167981 */ /* 0x000f62000c1e1900 */
[----:B------:R-:W-:-:S03]  /*0280*/  IMAD R27, R25, R25, R26 ;  /* 0x00000019191b7224 */ /* 0x000fc600078e021a */
        /* <DEDUP_REMOVED lines=8> */
[----:B------:R0:W5:Y:S01]  /*0310*/  LDG.E R0, desc[UR6][R2.64+0x3c] ;  /* 0x00003c0602007981 */ /* 0x000162000c1e1900 */
[----:B------:R-:W-:Y:S01]  /*0320*/  UIADD3 UR4, UPT, UPT, UR4, 0x20, URZ ;  /* 0x0000002004047890 */ /* 0x000fe2000fffe0ff */
[----:B------:R-:W-:-:S03]  /*0330*/  IMAD R4, R4, R4, R27 ;  /* 0x0000000404047224 */ /* 0x000fc600078e021b */
[----:B------:R-:W-:Y:S01]  /*0340*/  UISETP.NE.AND UP0, UPT, UR4, 0xbebc200, UPT ;  /* 0x0bebc2000400788c */ /* 0x000fe2000bf05270 */
[----:B------:R-:W-:-:S04]  /*0350*/  IMAD R19, R19, R19, R4 ;  /* 0x0000001313137224 */ /* 0x000fc800078e0204 */
[----:B------:R-:W-:Y:S01]  /*0360*/  IMAD R18, R18, R18, R19 ;  /* 0x0000001212127224 */ /* 0x000fe200078e0213 */
[----:B0-----:R-:W-:-:S03]  /*0370*/  IADD3 R2, P0, PT, R2, 0x80, RZ ;  /* 0x0000008002027810 */ /* 0x001fc60007f1e0ff */
[----:B------:R-:W-:Y:S01]  /*0380*/  IMAD R17, R17, R17, R18 ;  /* 0x0000001111117224 */ /* 0x000fe200078e0212 */
[----:B------:R-:W-:-:S03]  /*0390*/  IADD3.X R3, PT, PT, RZ, R3, RZ, P0, !PT ;  /* 0x00000003ff037210 */ /* 0x000fc600007fe4ff */
        /* <DEDUP_REMOVED lines=18> */
[----:B------:R-:W-:Y:S01]  /*04c0*/  IMAD R5, R0, R0, R23 ;  /* 0x0000000000057224 */ /* 0x000fe200078e0217 */
[----:B------:R-:W-:Y:S06]  /*04d0*/  BRA.U UP0, `(.L_x_36) ;  /* 0xfffffff900ec7547 */ /* 0x000fec000b83ffff */
[----:B------:R-:W0:Y:S02]  /*04e0*/  LDC.64 R2, c[0x0][0x388] ;  /* 0x0000e200ff027b82 */ /* 0x000e240000000a00 */
[----:B0-----:R-:W-:Y:S01]  /*04f0*/  STG.E desc[UR6][R2.64], R5 ;  /* 0x0000000502007986 */ /* 0x001fe2000c101906 */
[----:B------:R-:W-:Y:S05]  /*0500*/  EXIT ;  /* 0x000000000000794d */ /* 0x000fea0003800000 */
.L_x_37:
        /* <DEDUP_REMOVED lines=15> */
.L_x_41:


//--------------------- .nv.shared._Z13sumOfSquares3PiS_ --------------------------
	.section	.nv.shared._Z13sumOfSquares3PiS_,"aw",@nobits
	.sectionflags	@""
	.align	16
	.zero		1024


//--------------------- .nv.shared.reserved.0     --------------------------
	.section	.nv.shared.reserved.0,"aw",@nobits
	.weak		__nv_reservedSMEM_offset_0_alias
	.size		__nv_reservedSMEM_offset_0_alias, 0, 64
	.other		__nv_reservedSMEM_offset_0_alias,@"STO_CUDA_RESERVED_SHARED STV_DEFAULT"
__nv_reservedSMEM_offset_0_alias:
	.zero		0
	.zero		64


//--------------------- .nv.shared._Z13sumOfSquares2PiS_ --------------------------
	.section	.nv.shared._Z13sumOfSquares2PiS_,"aw",@nobits
	.sectionflags	@""
	.align	16
	.zero		1024


//--------------------- .nv.shared._Z13sumOfSquares1PiS_ --------------------------
	.section	.nv.shared._Z13sumOfSquares1PiS_,"aw",@nobits
	.sectionflags	@""
	.align	16
	.zero		1024


//--------------------- .nv.shared._Z12sumOfSquaresPiS_ --------------------------
	.section	.nv.shared._Z12sumOfSquaresPiS_,"aw",@nobits
	.sectionflags	@""
	.align	16
	.zero		1024


//--------------------- .nv.constant0._Z13sumOfSquares3PiS_ --------------------------
	.section	.nv.constant0._Z13sumOfSquares3PiS_,"a",@progbits
	.sectionflags	@""
	.align	4
.nv.constant0._Z13sumOfSquares3PiS_:
	.zero		912


//--------------------- .nv.constant0._Z13sumOfSquares2PiS_ --------------------------
	.section	.nv.constant0._Z13sumOfSquares2PiS_,"a",@progbits
	.sectionflags	@""
	.align	4
.nv.constant0._Z13sumOfSquares2PiS_:
	.zero		912


//--------------------- .nv.constant0._Z13sumOfSquares1PiS_ --------------------------
	.section	.nv.constant0._Z13sumOfSquares1PiS_,"a",@progbits
	.sectionflags	@""
	.align	4
.nv.constant0._Z13sumOfSquares1PiS_:
	.zero		912


//--------------------- .nv.constant0._Z12sumOfSquaresPiS_ --------------------------
	.section	.nv.constant0._Z12sumOfSquaresPiS_,"a",@progbits
	.sectionflags	@""
	.align	4
.nv.constant0._Z12sumOfSquaresPiS_:
	.zero		912


//--------------------- SYMBOLS --------------------------

	.type		.nv.reservedSmem.offset0,@object
	.size		.nv.reservedSmem.offset0,0x4
	.type		.nv.reservedSmem.cap,@object
	.size		.nv.reservedSmem.cap,0x4
